//
// Generated by NVIDIA NVVM Compiler
//
// Compiler Build ID: CL-36424714
// Cuda compilation tools, release 13.0, V13.0.88
// Based on NVVM 20.0.0
//

.version 9.0
.target sm_100
.address_size 64

	// .globl	_Z71kernel_sgemm_NT_T_m56_n9_k9_lda56_ldb9_ldc56_alpha_1_beta_1_sss_aacfffdPKfiS0_iPfijPj
// _ZZ71kernel_sgemm_NT_T_m56_n9_k9_lda56_ldb9_ldc56_alpha_1_beta_1_sss_aacfffdPKfiS0_iPfijPjE11totalShrMem has been demoted
// _ZZ71kernel_sgemm_NT_T_m56_n9_k9_lda56_ldb9_ldc56_alpha_1_beta_1_sss_6cfb6f8PKfiS0_iPfijPjE11totalShrMem has been demoted

.visible .entry _Z71kernel_sgemm_NT_T_m56_n9_k9_lda56_ldb9_ldc56_alpha_1_beta_1_sss_aacfffdPKfiS0_iPfijPj(
	.param .u64 .ptr .align 1 _Z71kernel_sgemm_NT_T_m56_n9_k9_lda56_ldb9_ldc56_alpha_1_beta_1_sss_aacfffdPKfiS0_iPfijPj_param_0,
	.param .u32 _Z71kernel_sgemm_NT_T_m56_n9_k9_lda56_ldb9_ldc56_alpha_1_beta_1_sss_aacfffdPKfiS0_iPfijPj_param_1,
	.param .u64 .ptr .align 1 _Z71kernel_sgemm_NT_T_m56_n9_k9_lda56_ldb9_ldc56_alpha_1_beta_1_sss_aacfffdPKfiS0_iPfijPj_param_2,
	.param .u32 _Z71kernel_sgemm_NT_T_m56_n9_k9_lda56_ldb9_ldc56_alpha_1_beta_1_sss_aacfffdPKfiS0_iPfijPj_param_3,
	.param .u64 .ptr .align 1 _Z71kernel_sgemm_NT_T_m56_n9_k9_lda56_ldb9_ldc56_alpha_1_beta_1_sss_aacfffdPKfiS0_iPfijPj_param_4,
	.param .u32 _Z71kernel_sgemm_NT_T_m56_n9_k9_lda56_ldb9_ldc56_alpha_1_beta_1_sss_aacfffdPKfiS0_iPfijPj_param_5,
	.param .u32 _Z71kernel_sgemm_NT_T_m56_n9_k9_lda56_ldb9_ldc56_alpha_1_beta_1_sss_aacfffdPKfiS0_iPfijPj_param_6,
	.param .u64 .ptr .align 1 _Z71kernel_sgemm_NT_T_m56_n9_k9_lda56_ldb9_ldc56_alpha_1_beta_1_sss_aacfffdPKfiS0_iPfijPj_param_7
)
.maxntid 64
{
	.reg .pred 	%p<6>;
	.reg .b32 	%r<20>;
	.reg .b32 	%f<192>;
	.reg .b64 	%rd<24>;
	// demoted variable
	.shared .align 8 .b8 _ZZ71kernel_sgemm_NT_T_m56_n9_k9_lda56_ldb9_ldc56_alpha_1_beta_1_sss_aacfffdPKfiS0_iPfijPjE11totalShrMem[324];
	ld.param.u64 	%rd4, [_Z71kernel_sgemm_NT_T_m56_n9_k9_lda56_ldb9_ldc56_alpha_1_beta_1_sss_aacfffdPKfiS0_iPfijPj_param_0];
	ld.param.u32 	%r6, [_Z71kernel_sgemm_NT_T_m56_n9_k9_lda56_ldb9_ldc56_alpha_1_beta_1_sss_aacfffdPKfiS0_iPfijPj_param_1];
	ld.param.u64 	%rd5, [_Z71kernel_sgemm_NT_T_m56_n9_k9_lda56_ldb9_ldc56_alpha_1_beta_1_sss_aacfffdPKfiS0_iPfijPj_param_2];
	ld.param.u32 	%r7, [_Z71kernel_sgemm_NT_T_m56_n9_k9_lda56_ldb9_ldc56_alpha_1_beta_1_sss_aacfffdPKfiS0_iPfijPj_param_3];
	ld.param.u64 	%rd6, [_Z71kernel_sgemm_NT_T_m56_n9_k9_lda56_ldb9_ldc56_alpha_1_beta_1_sss_aacfffdPKfiS0_iPfijPj_param_4];
	ld.param.u32 	%r8, [_Z71kernel_sgemm_NT_T_m56_n9_k9_lda56_ldb9_ldc56_alpha_1_beta_1_sss_aacfffdPKfiS0_iPfijPj_param_5];
	ld.param.u32 	%r9, [_Z71kernel_sgemm_NT_T_m56_n9_k9_lda56_ldb9_ldc56_alpha_1_beta_1_sss_aacfffdPKfiS0_iPfijPj_param_6];
	ld.param.u64 	%rd7, [_Z71kernel_sgemm_NT_T_m56_n9_k9_lda56_ldb9_ldc56_alpha_1_beta_1_sss_aacfffdPKfiS0_iPfijPj_param_7];
	mov.u32 	%r1, %tid.y;
	mov.u32 	%r10, %ntid.y;
	mov.u32 	%r11, %ctaid.x;
	mad.lo.s32 	%r2, %r10, %r11, %r1;
	setp.ge.u32 	%p1, %r2, %r9;
	@%p1 bra 	$L__BB0_7;
	setp.eq.s64 	%p2, %rd7, 0;
	@%p2 bra 	$L__BB0_3;
	cvta.to.global.u64 	%rd8, %rd7;
	mul.wide.u32 	%rd9, %r2, 4;
	add.s64 	%rd10, %rd8, %rd9;
	ld.global.u32 	%r12, [%rd10];
	setp.eq.s32 	%p3, %r12, 0;
	@%p3 bra 	$L__BB0_7;
$L__BB0_3:
	mul.lo.s32 	%r13, %r2, 504;
	add.s32 	%r14, %r13, %r6;
	cvt.u64.u32 	%rd1, %r14;
	mad.lo.s32 	%r15, %r2, 81, %r7;
	cvt.u64.u32 	%rd11, %r15;
	add.s32 	%r3, %r8, %r13;
	mov.u32 	%r16, _ZZ71kernel_sgemm_NT_T_m56_n9_k9_lda56_ldb9_ldc56_alpha_1_beta_1_sss_aacfffdPKfiS0_iPfijPjE11totalShrMem;
	mad.lo.s32 	%r4, %r1, 324, %r16;
	mov.u32 	%r17, %tid.x;
	cvt.u64.u32 	%rd2, %r17;
	add.s64 	%rd12, %rd11, %rd2;
	cvta.to.global.u64 	%rd13, %rd5;
	shl.b64 	%rd14, %rd12, 2;
	add.s64 	%rd3, %rd13, %rd14;
	ld.global.f32 	%f1, [%rd3];
	shl.b32 	%r18, %r17, 2;
	add.s32 	%r5, %r4, %r18;
	st.shared.f32 	[%r5], %f1;
	setp.gt.u32 	%p4, %r17, 16;
	@%p4 bra 	$L__BB0_5;
	ld.global.f32 	%f2, [%rd3+256];
	st.shared.f32 	[%r5+256], %f2;
$L__BB0_5:
	cvt.u32.u64 	%r19, %rd2;
	bar.sync 	0;
	setp.gt.u32 	%p5, %r19, 55;
	@%p5 bra 	$L__BB0_7;
	add.s64 	%rd15, %rd2, %rd1;
	cvta.to.global.u64 	%rd16, %rd4;
	shl.b64 	%rd17, %rd15, 2;
	add.s64 	%rd18, %rd16, %rd17;
	ld.global.f32 	%f3, [%rd18];
	ld.shared.f32 	%f4, [%r4];
	fma.rn.f32 	%f5, %f3, %f4, 0f00000000;
	ld.shared.f32 	%f6, [%r4+4];
	fma.rn.f32 	%f7, %f3, %f6, 0f00000000;
	ld.shared.f32 	%f8, [%r4+8];
	fma.rn.f32 	%f9, %f3, %f8, 0f00000000;
	ld.shared.f32 	%f10, [%r4+12];
	fma.rn.f32 	%f11, %f3, %f10, 0f00000000;
	ld.shared.f32 	%f12, [%r4+16];
	fma.rn.f32 	%f13, %f3, %f12, 0f00000000;
	ld.shared.f32 	%f14, [%r4+20];
	fma.rn.f32 	%f15, %f3, %f14, 0f00000000;
	ld.shared.f32 	%f16, [%r4+24];
	fma.rn.f32 	%f17, %f3, %f16, 0f00000000;
	ld.shared.f32 	%f18, [%r4+28];
	fma.rn.f32 	%f19, %f3, %f18, 0f00000000;
	ld.shared.f32 	%f20, [%r4+32];
	fma.rn.f32 	%f21, %f3, %f20, 0f00000000;
	ld.global.f32 	%f22, [%rd18+224];
	ld.shared.f32 	%f23, [%r4+36];
	fma.rn.f32 	%f24, %f22, %f23, %f5;
	ld.shared.f32 	%f25, [%r4+40];
	fma.rn.f32 	%f26, %f22, %f25, %f7;
	ld.shared.f32 	%f27, [%r4+44];
	fma.rn.f32 	%f28, %f22, %f27, %f9;
	ld.shared.f32 	%f29, [%r4+48];
	fma.rn.f32 	%f30, %f22, %f29, %f11;
	ld.shared.f32 	%f31, [%r4+52];
	fma.rn.f32 	%f32, %f22, %f31, %f13;
	ld.shared.f32 	%f33, [%r4+56];
	fma.rn.f32 	%f34, %f22, %f33, %f15;
	ld.shared.f32 	%f35, [%r4+60];
	fma.rn.f32 	%f36, %f22, %f35, %f17;
	ld.shared.f32 	%f37, [%r4+64];
	fma.rn.f32 	%f38, %f22, %f37, %f19;
	ld.shared.f32 	%f39, [%r4+68];
	fma.rn.f32 	%f40, %f22, %f39, %f21;
	ld.global.f32 	%f41, [%rd18+448];
	ld.shared.f32 	%f42, [%r4+72];
	fma.rn.f32 	%f43, %f41, %f42, %f24;
	ld.shared.f32 	%f44, [%r4+76];
	fma.rn.f32 	%f45, %f41, %f44, %f26;
	ld.shared.f32 	%f46, [%r4+80];
	fma.rn.f32 	%f47, %f41, %f46, %f28;
	ld.shared.f32 	%f48, [%r4+84];
	fma.rn.f32 	%f49, %f41, %f48, %f30;
	ld.shared.f32 	%f50, [%r4+88];
	fma.rn.f32 	%f51, %f41, %f50, %f32;
	ld.shared.f32 	%f52, [%r4+92];
	fma.rn.f32 	%f53, %f41, %f52, %f34;
	ld.shared.f32 	%f54, [%r4+96];
	fma.rn.f32 	%f55, %f41, %f54, %f36;
	ld.shared.f32 	%f56, [%r4+100];
	fma.rn.f32 	%f57, %f41, %f56, %f38;
	ld.shared.f32 	%f58, [%r4+104];
	fma.rn.f32 	%f59, %f41, %f58, %f40;
	ld.global.f32 	%f60, [%rd18+672];
	ld.shared.f32 	%f61, [%r4+108];
	fma.rn.f32 	%f62, %f60, %f61, %f43;
	ld.shared.f32 	%f63, [%r4+112];
	fma.rn.f32 	%f64, %f60, %f63, %f45;
	ld.shared.f32 	%f65, [%r4+116];
	fma.rn.f32 	%f66, %f60, %f65, %f47;
	ld.shared.f32 	%f67, [%r4+120];
	fma.rn.f32 	%f68, %f60, %f67, %f49;
	ld.shared.f32 	%f69, [%r4+124];
	fma.rn.f32 	%f70, %f60, %f69, %f51;
	ld.shared.f32 	%f71, [%r4+128];
	fma.rn.f32 	%f72, %f60, %f71, %f53;
	ld.shared.f32 	%f73, [%r4+132];
	fma.rn.f32 	%f74, %f60, %f73, %f55;
	ld.shared.f32 	%f75, [%r4+136];
	fma.rn.f32 	%f76, %f60, %f75, %f57;
	ld.shared.f32 	%f77, [%r4+140];
	fma.rn.f32 	%f78, %f60, %f77, %f59;
	ld.global.f32 	%f79, [%rd18+896];
	ld.shared.f32 	%f80, [%r4+144];
	fma.rn.f32 	%f81, %f79, %f80, %f62;
	ld.shared.f32 	%f82, [%r4+148];
	fma.rn.f32 	%f83, %f79, %f82, %f64;
	ld.shared.f32 	%f84, [%r4+152];
	fma.rn.f32 	%f85, %f79, %f84, %f66;
	ld.shared.f32 	%f86, [%r4+156];
	fma.rn.f32 	%f87, %f79, %f86, %f68;
	ld.shared.f32 	%f88, [%r4+160];
	fma.rn.f32 	%f89, %f79, %f88, %f70;
	ld.shared.f32 	%f90, [%r4+164];
	fma.rn.f32 	%f91, %f79, %f90, %f72;
	ld.shared.f32 	%f92, [%r4+168];
	fma.rn.f32 	%f93, %f79, %f92, %f74;
	ld.shared.f32 	%f94, [%r4+172];
	fma.rn.f32 	%f95, %f79, %f94, %f76;
	ld.shared.f32 	%f96, [%r4+176];
	fma.rn.f32 	%f97, %f79, %f96, %f78;
	ld.global.f32 	%f98, [%rd18+1120];
	ld.shared.f32 	%f99, [%r4+180];
	fma.rn.f32 	%f100, %f98, %f99, %f81;
	ld.shared.f32 	%f101, [%r4+184];
	fma.rn.f32 	%f102, %f98, %f101, %f83;
	ld.shared.f32 	%f103, [%r4+188];
	fma.rn.f32 	%f104, %f98, %f103, %f85;
	ld.shared.f32 	%f105, [%r4+192];
	fma.rn.f32 	%f106, %f98, %f105, %f87;
	ld.shared.f32 	%f107, [%r4+196];
	fma.rn.f32 	%f108, %f98, %f107, %f89;
	ld.shared.f32 	%f109, [%r4+200];
	fma.rn.f32 	%f110, %f98, %f109, %f91;
	ld.shared.f32 	%f111, [%r4+204];
	fma.rn.f32 	%f112, %f98, %f111, %f93;
	ld.shared.f32 	%f113, [%r4+208];
	fma.rn.f32 	%f114, %f98, %f113, %f95;
	ld.shared.f32 	%f115, [%r4+212];
	fma.rn.f32 	%f116, %f98, %f115, %f97;
	ld.global.f32 	%f117, [%rd18+1344];
	ld.shared.f32 	%f118, [%r4+216];
	fma.rn.f32 	%f119, %f117, %f118, %f100;
	ld.shared.f32 	%f120, [%r4+220];
	fma.rn.f32 	%f121, %f117, %f120, %f102;
	ld.shared.f32 	%f122, [%r4+224];
	fma.rn.f32 	%f123, %f117, %f122, %f104;
	ld.shared.f32 	%f124, [%r4+228];
	fma.rn.f32 	%f125, %f117, %f124, %f106;
	ld.shared.f32 	%f126, [%r4+232];
	fma.rn.f32 	%f127, %f117, %f126, %f108;
	ld.shared.f32 	%f128, [%r4+236];
	fma.rn.f32 	%f129, %f117, %f128, %f110;
	ld.shared.f32 	%f130, [%r4+240];
	fma.rn.f32 	%f131, %f117, %f130, %f112;
	ld.shared.f32 	%f132, [%r4+244];
	fma.rn.f32 	%f133, %f117, %f132, %f114;
	ld.shared.f32 	%f134, [%r4+248];
	fma.rn.f32 	%f135, %f117, %f134, %f116;
	ld.global.f32 	%f136, [%rd18+1568];
	ld.shared.f32 	%f137, [%r4+252];
	fma.rn.f32 	%f138, %f136, %f137, %f119;
	ld.shared.f32 	%f139, [%r4+256];
	fma.rn.f32 	%f140, %f136, %f139, %f121;
	ld.shared.f32 	%f141, [%r4+260];
	fma.rn.f32 	%f142, %f136, %f141, %f123;
	ld.shared.f32 	%f143, [%r4+264];
	fma.rn.f32 	%f144, %f136, %f143, %f125;
	ld.shared.f32 	%f145, [%r4+268];
	fma.rn.f32 	%f146, %f136, %f145, %f127;
	ld.shared.f32 	%f147, [%r4+272];
	fma.rn.f32 	%f148, %f136, %f147, %f129;
	ld.shared.f32 	%f149, [%r4+276];
	fma.rn.f32 	%f150, %f136, %f149, %f131;
	ld.shared.f32 	%f151, [%r4+280];
	fma.rn.f32 	%f152, %f136, %f151, %f133;
	ld.shared.f32 	%f153, [%r4+284];
	fma.rn.f32 	%f154, %f136, %f153, %f135;
	ld.global.f32 	%f155, [%rd18+1792];
	ld.shared.f32 	%f156, [%r4+288];
	fma.rn.f32 	%f157, %f155, %f156, %f138;
	ld.shared.f32 	%f158, [%r4+292];
	fma.rn.f32 	%f159, %f155, %f158, %f140;
	ld.shared.f32 	%f160, [%r4+296];
	fma.rn.f32 	%f161, %f155, %f160, %f142;
	ld.shared.f32 	%f162, [%r4+300];
	fma.rn.f32 	%f163, %f155, %f162, %f144;
	ld.shared.f32 	%f164, [%r4+304];
	fma.rn.f32 	%f165, %f155, %f164, %f146;
	ld.shared.f32 	%f166, [%r4+308];
	fma.rn.f32 	%f167, %f155, %f166, %f148;
	ld.shared.f32 	%f168, [%r4+312];
	fma.rn.f32 	%f169, %f155, %f168, %f150;
	ld.shared.f32 	%f170, [%r4+316];
	fma.rn.f32 	%f171, %f155, %f170, %f152;
	ld.shared.f32 	%f172, [%r4+320];
	fma.rn.f32 	%f173, %f155, %f172, %f154;
	cvt.u64.u32 	%rd19, %r3;
	add.s64 	%rd20, %rd2, %rd19;
	cvta.to.global.u64 	%rd21, %rd6;
	shl.b64 	%rd22, %rd20, 2;
	add.s64 	%rd23, %rd21, %rd22;
	ld.global.f32 	%f174, [%rd23];
	add.f32 	%f175, %f157, %f174;
	st.global.f32 	[%rd23], %f175;
	ld.global.f32 	%f176, [%rd23+224];
	add.f32 	%f177, %f159, %f176;
	st.global.f32 	[%rd23+224], %f177;
	ld.global.f32 	%f178, [%rd23+448];
	add.f32 	%f179, %f161, %f178;
	st.global.f32 	[%rd23+448], %f179;
	ld.global.f32 	%f180, [%rd23+672];
	add.f32 	%f181, %f163, %f180;
	st.global.f32 	[%rd23+672], %f181;
	ld.global.f32 	%f182, [%rd23+896];
	add.f32 	%f183, %f165, %f182;
	st.global.f32 	[%rd23+896], %f183;
	ld.global.f32 	%f184, [%rd23+1120];
	add.f32 	%f185, %f167, %f184;
	st.global.f32 	[%rd23+1120], %f185;
	ld.global.f32 	%f186, [%rd23+1344];
	add.f32 	%f187, %f169, %f186;
	st.global.f32 	[%rd23+1344], %f187;
	ld.global.f32 	%f188, [%rd23+1568];
	add.f32 	%f189, %f171, %f188;
	st.global.f32 	[%rd23+1568], %f189;
	ld.global.f32 	%f190, [%rd23+1792];
	add.f32 	%f191, %f173, %f190;
	st.global.f32 	[%rd23+1792], %f191;
$L__BB0_7:
	ret;

}
	// .globl	_Z71kernel_sgemm_NT_T_m56_n9_k9_lda56_ldb9_ldc56_alpha_1_beta_1_sss_6cfb6f8PKfiS0_iPfijPj
.visible .entry _Z71kernel_sgemm_NT_T_m56_n9_k9_lda56_ldb9_ldc56_alpha_1_beta_1_sss_6cfb6f8PKfiS0_iPfijPj(
	.param .u64 .ptr .align 1 _Z71kernel_sgemm_NT_T_m56_n9_k9_lda56_ldb9_ldc56_alpha_1_beta_1_sss_6cfb6f8PKfiS0_iPfijPj_param_0,
	.param .u32 _Z71kernel_sgemm_NT_T_m56_n9_k9_lda56_ldb9_ldc56_alpha_1_beta_1_sss_6cfb6f8PKfiS0_iPfijPj_param_1,
	.param .u64 .ptr .align 1 _Z71kernel_sgemm_NT_T_m56_n9_k9_lda56_ldb9_ldc56_alpha_1_beta_1_sss_6cfb6f8PKfiS0_iPfijPj_param_2,
	.param .u32 _Z71kernel_sgemm_NT_T_m56_n9_k9_lda56_ldb9_ldc56_alpha_1_beta_1_sss_6cfb6f8PKfiS0_iPfijPj_param_3,
	.param .u64 .ptr .align 1 _Z71kernel_sgemm_NT_T_m56_n9_k9_lda56_ldb9_ldc56_alpha_1_beta_1_sss_6cfb6f8PKfiS0_iPfijPj_param_4,
	.param .u32 _Z71kernel_sgemm_NT_T_m56_n9_k9_lda56_ldb9_ldc56_alpha_1_beta_1_sss_6cfb6f8PKfiS0_iPfijPj_param_5,
	.param .u32 _Z71kernel_sgemm_NT_T_m56_n9_k9_lda56_ldb9_ldc56_alpha_1_beta_1_sss_6cfb6f8PKfiS0_iPfijPj_param_6,
	.param .u64 .ptr .align 1 _Z71kernel_sgemm_NT_T_m56_n9_k9_lda56_ldb9_ldc56_alpha_1_beta_1_sss_6cfb6f8PKfiS0_iPfijPj_param_7
)
.maxntid 64
{
	.reg .pred 	%p<6>;
	.reg .b32 	%r<19>;
	.reg .b32 	%f<47>;
	.reg .b64 	%rd<25>;
	// demoted variable
	.shared .align 8 .b8 _ZZ71kernel_sgemm_NT_T_m56_n9_k9_lda56_ldb9_ldc56_alpha_1_beta_1_sss_6cfb6f8PKfiS0_iPfijPjE11totalShrMem[36];
	ld.param.u64 	%rd2, [_Z71kernel_sgemm_NT_T_m56_n9_k9_lda56_ldb9_ldc56_alpha_1_beta_1_sss_6cfb6f8PKfiS0_iPfijPj_param_0];
	ld.param.u32 	%r7, [_Z71kernel_sgemm_NT_T_m56_n9_k9_lda56_ldb9_ldc56_alpha_1_beta_1_sss_6cfb6f8PKfiS0_iPfijPj_param_1];
	ld.param.u64 	%rd3, [_Z71kernel_sgemm_NT_T_m56_n9_k9_lda56_ldb9_ldc56_alpha_1_beta_1_sss_6cfb6f8PKfiS0_iPfijPj_param_2];
	ld.param.u32 	%r8, [_Z71kernel_sgemm_NT_T_m56_n9_k9_lda56_ldb9_ldc56_alpha_1_beta_1_sss_6cfb6f8PKfiS0_iPfijPj_param_3];
	ld.param.u64 	%rd4, [_Z71kernel_sgemm_NT_T_m56_n9_k9_lda56_ldb9_ldc56_alpha_1_beta_1_sss_6cfb6f8PKfiS0_iPfijPj_param_4];
	ld.param.u32 	%r9, [_Z71kernel_sgemm_NT_T_m56_n9_k9_lda56_ldb9_ldc56_alpha_1_beta_1_sss_6cfb6f8PKfiS0_iPfijPj_param_5];
	ld.param.u32 	%r10, [_Z71kernel_sgemm_NT_T_m56_n9_k9_lda56_ldb9_ldc56_alpha_1_beta_1_sss_6cfb6f8PKfiS0_iPfijPj_param_6];
	ld.param.u64 	%rd5, [_Z71kernel_sgemm_NT_T_m56_n9_k9_lda56_ldb9_ldc56_alpha_1_beta_1_sss_6cfb6f8PKfiS0_iPfijPj_param_7];
	mov.u32 	%r1, %tid.y;
	mov.u32 	%r11, %ntid.y;
	mov.u32 	%r12, %ctaid.x;
	mad.lo.s32 	%r2, %r11, %r12, %r1;
	setp.ge.u32 	%p1, %r2, %r10;
	@%p1 bra 	$L__BB1_7;
	setp.eq.s64 	%p2, %rd5, 0;
	@%p2 bra 	$L__BB1_3;
	cvta.to.global.u64 	%rd6, %rd5;
	mul.wide.u32 	%rd7, %r2, 4;
	add.s64 	%rd8, %rd6, %rd7;
	ld.global.u32 	%r13, [%rd8];
	setp.eq.s32 	%p3, %r13, 0;
	@%p3 bra 	$L__BB1_7;
$L__BB1_3:
	mul.lo.s32 	%r14, %r2, 504;
	add.s32 	%r15, %r14, %r7;
	cvt.u64.u32 	%rd1, %r15;
	mad.lo.s32 	%r3, %r2, 9, %r8;
	add.s32 	%r4, %r9, %r14;
	mov.u32 	%r16, _ZZ71kernel_sgemm_NT_T_m56_n9_k9_lda56_ldb9_ldc56_alpha_1_beta_1_sss_6cfb6f8PKfiS0_iPfijPjE11totalShrMem;
	mad.lo.s32 	%r5, %r1, 36, %r16;
	mov.u32 	%r6, %tid.x;
	setp.gt.u32 	%p4, %r6, 8;
	@%p4 bra 	$L__BB1_5;
	cvt.u64.u32 	%rd9, %r3;
	cvt.u64.u32 	%rd10, %r6;
	add.s64 	%rd11, %rd9, %rd10;
	cvta.to.global.u64 	%rd12, %rd3;
	shl.b64 	%rd13, %rd11, 2;
	add.s64 	%rd14, %rd12, %rd13;
	ld.global.f32 	%f1, [%rd14];
	shl.b32 	%r17, %r6, 2;
	add.s32 	%r18, %r5, %r17;
	st.shared.f32 	[%r18], %f1;
$L__BB1_5:
	bar.sync 	0;
	setp.gt.u32 	%p5, %r6, 55;
	@%p5 bra 	$L__BB1_7;
	cvt.u64.u32 	%rd15, %r6;
	add.s64 	%rd16, %rd1, %rd15;
	cvta.to.global.u64 	%rd17, %rd2;
	shl.b64 	%rd18, %rd16, 2;
	add.s64 	%rd19, %rd17, %rd18;
	ld.global.f32 	%f2, [%rd19];
	ld.shared.f32 	%f3, [%r5];
	fma.rn.f32 	%f4, %f2, %f3, 0f00000000;
	ld.global.f32 	%f5, [%rd19+224];
	ld.shared.f32 	%f6, [%r5+4];
	fma.rn.f32 	%f7, %f5, %f6, %f4;
	ld.global.f32 	%f8, [%rd19+448];
	ld.shared.f32 	%f9, [%r5+8];
	fma.rn.f32 	%f10, %f8, %f9, %f7;
	ld.global.f32 	%f11, [%rd19+672];
	ld.shared.f32 	%f12, [%r5+12];
	fma.rn.f32 	%f13, %f11, %f12, %f10;
	ld.global.f32 	%f14, [%rd19+896];
	ld.shared.f32 	%f15, [%r5+16];
	fma.rn.f32 	%f16, %f14, %f15, %f13;
	ld.global.f32 	%f17, [%rd19+1120];
	ld.shared.f32 	%f18, [%r5+20];
	fma.rn.f32 	%f19, %f17, %f18, %f16;
	ld.global.f32 	%f20, [%rd19+1344];
	ld.shared.f32 	%f21, [%r5+24];
	fma.rn.f32 	%f22, %f20, %f21, %f19;
	ld.global.f32 	%f23, [%rd19+1568];
	ld.shared.f32 	%f24, [%r5+28];
	fma.rn.f32 	%f25, %f23, %f24, %f22;
	ld.global.f32 	%f26, [%rd19+1792];
	ld.shared.f32 	%f27, [%r5+32];
	fma.rn.f32 	%f28, %f26, %f27, %f25;
	cvt.u64.u32 	%rd20, %r4;
	add.s64 	%rd21, %rd15, %rd20;
	cvta.to.global.u64 	%rd22, %rd4;
	shl.b64 	%rd23, %rd21, 2;
	add.s64 	%rd24, %rd22, %rd23;
	ld.global.f32 	%f29, [%rd24];
	add.f32 	%f30, %f29, 0f00000000;
	st.global.f32 	[%rd24], %f30;
	ld.global.f32 	%f31, [%rd24+224];
	add.f32 	%f32, %f28, %f31;
	st.global.f32 	[%rd24+224], %f32;
	ld.global.f32 	%f33, [%rd24+448];
	add.f32 	%f34, %f33, 0f00000000;
	st.global.f32 	[%rd24+448], %f34;
	ld.global.f32 	%f35, [%rd24+672];
	add.f32 	%f36, %f35, 0f00000000;
	st.global.f32 	[%rd24+672], %f36;
	ld.global.f32 	%f37, [%rd24+896];
	add.f32 	%f38, %f37, 0f00000000;
	st.global.f32 	[%rd24+896], %f38;
	ld.global.f32 	%f39, [%rd24+1120];
	add.f32 	%f40, %f39, 0f00000000;
	st.global.f32 	[%rd24+1120], %f40;
	ld.global.f32 	%f41, [%rd24+1344];
	add.f32 	%f42, %f41, 0f00000000;
	st.global.f32 	[%rd24+1344], %f42;
	ld.global.f32 	%f43, [%rd24+1568];
	add.f32 	%f44, %f43, 0f00000000;
	st.global.f32 	[%rd24+1568], %f44;
	ld.global.f32 	%f45, [%rd24+1792];
	add.f32 	%f46, %f45, 0f00000000;
	st.global.f32 	[%rd24+1792], %f46;
$L__BB1_7:
	ret;

}


// ===== COMPILED SASS (sm_100) =====

	.target	sm_100

	.elftype	@"ET_EXEC"


//--------------------- .note.nv.tkinfo           --------------------------
	.section	.note.nv.tkinfo,"",@"SHT_NOTE"
	.sectionflags	@"SHF_NOTE_NV_TKINFO"
	.tkinfo
        /*0018*/ 	.word	0x00000002
        /*0030*/ 	.string	""
        /*0030*/ 	.string	"ptxas"
        /*0030*/ 	.string	"Cuda compilation tools, release 13.0, V13.0.88"
        /*0030*/ 	.string	"Build cuda_13.0.r13.0/compiler.36424714_0"
        /*0030*/ 	.string	"-arch sm_100 -m 64 "



//--------------------- .note.nv.cuinfo           --------------------------
	.section	.note.nv.cuinfo,"",@"SHT_NOTE"
	.sectionflags	@"SHF_NOTE_NV_CUINFO"
        /*0018*/ 	.short	0x0002
        /*001a*/ 	.short	0x0064
        /*001c*/ 	.short	0x0082
	.zero		2


//--------------------- .nv.info                  --------------------------
	.section	.nv.info,"",@"SHT_CUDA_INFO"
	.align	4


	//----- nvinfo : EIATTR_REGCOUNT
	.align		4
        /*0000*/ 	.byte	0x04, 0x2f
        /*0002*/ 	.short	(.L_1 - .L_0)
	.align		4
.L_0:
        /*0004*/ 	.word	index@(_Z71kernel_sgemm_NT_T_m56_n9_k9_lda56_ldb9_ldc56_alpha_1_beta_1_sss_aacfffdPKfiS0_iPfijPj)
        /*0008*/ 	.word	0x00000020


	//----- nvinfo : EIATTR_FRAME_SIZE
	.align		4
.L_1:
        /*000c*/ 	.byte	0x04, 0x11
        /*000e*/ 	.short	(.L_3 - .L_2)
	.align		4
.L_2:
        /*0010*/ 	.word	index@(_Z71kernel_sgemm_NT_T_m56_n9_k9_lda56_ldb9_ldc56_alpha_1_beta_1_sss_aacfffdPKfiS0_iPfijPj)
        /*0014*/ 	.word	0x00000000


	//----- nvinfo : EIATTR_REGCOUNT
	.align		4
.L_3:
        /*0018*/ 	.byte	0x04, 0x2f
        /*001a*/ 	.short	(.L_5 - .L_4)
	.align		4
.L_4:
        /*001c*/ 	.word	index@(_Z71kernel_sgemm_NT_T_m56_n9_k9_lda56_ldb9_ldc56_alpha_1_beta_1_sss_6cfb6f8PKfiS0_iPfijPj)
        /*0020*/ 	.word	0x0000001e


	//----- nvinfo : EIATTR_FRAME_SIZE
	.align		4
.L_5:
        /*0024*/ 	.byte	0x04, 0x11
        /*0026*/ 	.short	(.L_7 - .L_6)
	.align		4
.L_6:
        /*0028*/ 	.word	index@(_Z71kernel_sgemm_NT_T_m56_n9_k9_lda56_ldb9_ldc56_alpha_1_beta_1_sss_6cfb6f8PKfiS0_iPfijPj)
        /*002c*/ 	.word	0x00000000


	//----- nvinfo : EIATTR_MIN_STACK_SIZE
	.align		4
.L_7:
        /*0030*/ 	.byte	0x04, 0x12
        /*0032*/ 	.short	(.L_9 - .L_8)
	.align		4
.L_8:
        /*0034*/ 	.word	index@(_Z71kernel_sgemm_NT_T_m56_n9_k9_lda56_ldb9_ldc56_alpha_1_beta_1_sss_6cfb6f8PKfiS0_iPfijPj)
        /*0038*/ 	.word	0x00000000


	//----- nvinfo : EIATTR_MIN_STACK_SIZE
	.align		4
.L_9:
        /*003c*/ 	.byte	0x04, 0x12
        /*003e*/ 	.short	(.L_11 - .L_10)
	.align		4
.L_10:
        /*0040*/ 	.word	index@(_Z71kernel_sgemm_NT_T_m56_n9_k9_lda56_ldb9_ldc56_alpha_1_beta_1_sss_aacfffdPKfiS0_iPfijPj)
        /*0044*/ 	.word	0x00000000
.L_11:


//--------------------- .nv.compat                --------------------------
	.section	.nv.compat,"",@"SHT_CUDA_COMPAT_INFO"
	.align	4
        /*0000*/ 	.byte	0x02, 0x09, 0x00, 0x00, 0x02, 0x02, 0x01, 0x00, 0x02, 0x05, 0x05, 0x00, 0x03, 0x07, 0x01, 0x01
        /*0010*/ 	.byte	0x02, 0x03, 0x00, 0x00, 0x02, 0x06, 0x01, 0x00, 0x04, 0x0b, 0x08, 0x00, 0x09, 0x00, 0x00, 0x00
        /*0020*/ 	.byte	0x00, 0x00, 0x00, 0x00


//--------------------- .nv.info._Z71kernel_sgemm_NT_T_m56_n9_k9_lda56_ldb9_ldc56_alpha_1_beta_1_sss_6cfb6f8PKfiS0_iPfijPj --------------------------
	.section	.nv.info._Z71kernel_sgemm_NT_T_m56_n9_k9_lda56_ldb9_ldc56_alpha_1_beta_1_sss_6cfb6f8PKfiS0_iPfijPj,"",@"SHT_CUDA_INFO"
	.sectionflags	@""
	.align	4


	//----- nvinfo : EIATTR_CUDA_API_VERSION
	.align		4
        /*0000*/ 	.byte	0x04, 0x37
        /*0002*/ 	.short	(.L_13 - .L_12)
.L_12:
        /*0004*/ 	.word	0x00000082


	//----- nvinfo : EIATTR_KPARAM_INFO
	.align		4
.L_13:
        /*0008*/ 	.byte	0x04, 0x17
        /*000a*/ 	.short	(.L_15 - .L_14)
.L_14:
        /*000c*/ 	.word	0x00000000
        /*0010*/ 	.short	0x0007
        /*0012*/ 	.short	0x0030
        /*0014*/ 	.byte	0x00, 0xf5, 0x21, 0x00


	//----- nvinfo : EIATTR_KPARAM_INFO
	.align		4
.L_15:
        /*0018*/ 	.byte	0x04, 0x17
        /*001a*/ 	.short	(.L_17 - .L_16)
.L_16:
        /*001c*/ 	.word	0x00000000
        /*0020*/ 	.short	0x0006
        /*0022*/ 	.short	0x002c
        /*0024*/ 	.byte	0x00, 0xf0, 0x11, 0x00


	//----- nvinfo : EIATTR_KPARAM_INFO
	.align		4
.L_17:
        /*0028*/ 	.byte	0x04, 0x17
        /*002a*/ 	.short	(.L_19 - .L_18)
.L_18:
        /*002c*/ 	.word	0x00000000
        /*0030*/ 	.short	0x0005
        /*0032*/ 	.short	0x0028
        /*0034*/ 	.byte	0x00, 0xf0, 0x11, 0x00


	//----- nvinfo : EIATTR_KPARAM_INFO
	.align		4
.L_19:
        /*0038*/ 	.byte	0x04, 0x17
        /*003a*/ 	.short	(.L_21 - .L_20)
.L_20:
        /*003c*/ 	.word	0x00000000
        /*0040*/ 	.short	0x0004
        /*0042*/ 	.short	0x0020
        /*0044*/ 	.byte	0x00, 0xf5, 0x21, 0x00


	//----- nvinfo : EIATTR_KPARAM_INFO
	.align		4
.L_21:
        /*0048*/ 	.byte	0x04, 0x17
        /*004a*/ 	.short	(.L_23 - .L_22)
.L_22:
        /*004c*/ 	.word	0x00000000
        /*0050*/ 	.short	0x0003
        /*0052*/ 	.short	0x0018
        /*0054*/ 	.byte	0x00, 0xf0, 0x11, 0x00


	//----- nvinfo : EIATTR_KPARAM_INFO
	.align		4
.L_23:
        /*0058*/ 	.byte	0x04, 0x17
        /*005a*/ 	.short	(.L_25 - .L_24)
.L_24:
        /*005c*/ 	.word	0x00000000
        /*0060*/ 	.short	0x0002
        /*0062*/ 	.short	0x0010
        /*0064*/ 	.byte	0x00, 0xf5, 0x21, 0x00


	//----- nvinfo : EIATTR_KPARAM_INFO
	.align		4
.L_25:
        /*0068*/ 	.byte	0x04, 0x17
        /*006a*/ 	.short	(.L_27 - .L_26)
.L_26:
        /*006c*/ 	.word	0x00000000
        /*0070*/ 	.short	0x0001
        /*0072*/ 	.short	0x0008
        /*0074*/ 	.byte	0x00, 0xf0, 0x11, 0x00


	//----- nvinfo : EIATTR_KPARAM_INFO
	.align		4
.L_27:
        /*0078*/ 	.byte	0x04, 0x17
        /*007a*/ 	.short	(.L_29 - .L_28)
.L_28:
        /*007c*/ 	.word	0x00000000
        /*0080*/ 	.short	0x0000
        /*0082*/ 	.short	0x0000
        /*0084*/ 	.byte	0x00, 0xf5, 0x21, 0x00


	//----- nvinfo : EIATTR_SPARSE_MMA_MASK
	.align		4
.L_29:
        /*0088*/ 	.byte	0x03, 0x50
        /*008a*/ 	.short	0x0000


	//----- nvinfo : EIATTR_MAXREG_COUNT
	.align		4
        /*008c*/ 	.byte	0x03, 0x1b
        /*008e*/ 	.short	0x00ff


	//----- nvinfo : EIATTR_NUM_BARRIERS
	.align		4
        /*0090*/ 	.byte	0x02, 0x4c
        /*0092*/ 	.byte	0x01
	.zero		1


	//----- nvinfo : EIATTR_MERCURY_ISA_VERSION
	.align		4
        /*0094*/ 	.byte	0x03, 0x5f
        /*0096*/ 	.short	0x0101


	//----- nvinfo : EIATTR_VRC_CTA_INIT_COUNT
	.align		4
        /*0098*/ 	.byte	0x02, 0x4a
	.zero		1
	.zero		1


	//----- nvinfo : EIATTR_EXIT_INSTR_OFFSETS
	.align		4
        /*009c*/ 	.byte	0x04, 0x1c
        /*009e*/ 	.short	(.L_31 - .L_30)


	//   ....[0]....
.L_30:
        /*00a0*/ 	.word	0x00000070


	//   ....[1]....
        /*00a4*/ 	.word	0x00000110


	//   ....[2]....
        /*00a8*/ 	.word	0x00000250


	//   ....[3]....
        /*00ac*/ 	.word	0x00000690


	//----- nvinfo : EIATTR_MAX_THREADS
	.align		4
.L_31:
        /*00b0*/ 	.byte	0x04, 0x05
        /*00b2*/ 	.short	(.L_33 - .L_32)
.L_32:
        /*00b4*/ 	.word	0x00000040
        /*00b8*/ 	.word	0x00000001
        /*00bc*/ 	.word	0x00000001


	//----- nvinfo : EIATTR_CBANK_PARAM_SIZE
	.align		4
.L_33:
        /*00c0*/ 	.byte	0x03, 0x19
        /*00c2*/ 	.short	0x0038


	//----- nvinfo : EIATTR_PARAM_CBANK
	.align		4
        /*00c4*/ 	.byte	0x04, 0x0a
        /*00c6*/ 	.short	(.L_35 - .L_34)
	.align		4
.L_34:
        /*00c8*/ 	.word	index@(.nv.constant0._Z71kernel_sgemm_NT_T_m56_n9_k9_lda56_ldb9_ldc56_alpha_1_beta_1_sss_6cfb6f8PKfiS0_iPfijPj)
        /*00cc*/ 	.short	0x0380
        /*00ce*/ 	.short	0x0038


	//----- nvinfo : EIATTR_SW_WAR
	.align		4
.L_35:
        /*00d0*/ 	.byte	0x04, 0x36
        /*00d2*/ 	.short	(.L_37 - .L_36)
.L_36:
        /*00d4*/ 	.word	0x00000008
.L_37:


//--------------------- .nv.info._Z71kernel_sgemm_NT_T_m56_n9_k9_lda56_ldb9_ldc56_alpha_1_beta_1_sss_aacfffdPKfiS0_iPfijPj --------------------------
	.section	.nv.info._Z71kernel_sgemm_NT_T_m56_n9_k9_lda56_ldb9_ldc56_alpha_1_beta_1_sss_aacfffdPKfiS0_iPfijPj,"",@"SHT_CUDA_INFO"
	.sectionflags	@""
	.align	4


	//----- nvinfo : EIATTR_CUDA_API_VERSION
	.align		4
        /*0000*/ 	.byte	0x04, 0x37
        /*0002*/ 	.short	(.L_39 - .L_38)
.L_38:
        /*0004*/ 	.word	0x00000082


	//----- nvinfo : EIATTR_KPARAM_INFO
	.align		4
.L_39:
        /*0008*/ 	.byte	0x04, 0x17
        /*000a*/ 	.short	(.L_41 - .L_40)
.L_40:
        /*000c*/ 	.word	0x00000000
        /*0010*/ 	.short	0x0007
        /*0012*/ 	.short	0x0030
        /*0014*/ 	.byte	0x00, 0xf5, 0x21, 0x00


	//----- nvinfo : EIATTR_KPARAM_INFO
	.align		4
.L_41:
        /*0018*/ 	.byte	0x04, 0x17
        /*001a*/ 	.short	(.L_43 - .L_42)
.L_42:
        /*001c*/ 	.word	0x00000000
        /*0020*/ 	.short	0x0006
        /*0022*/ 	.short	0x002c
        /*0024*/ 	.byte	0x00, 0xf0, 0x11, 0x00


	//----- nvinfo : EIATTR_KPARAM_INFO
	.align		4
.L_43:
        /*0028*/ 	.byte	0x04, 0x17
        /*002a*/ 	.short	(.L_45 - .L_44)
.L_44:
        /*002c*/ 	.word	0x00000000
        /*0030*/ 	.short	0x0005
        /*0032*/ 	.short	0x0028
        /*0034*/ 	.byte	0x00, 0xf0, 0x11, 0x00


	//----- nvinfo : EIATTR_KPARAM_INFO
	.align		4
.L_45:
        /*0038*/ 	.byte	0x04, 0x17
        /*003a*/ 	.short	(.L_47 - .L_46)
.L_46:
        /*003c*/ 	.word	0x00000000
        /*0040*/ 	.short	0x0004
        /*0042*/ 	.short	0x0020
        /*0044*/ 	.byte	0x00, 0xf5, 0x21, 0x00


	//----- nvinfo : EIATTR_KPARAM_INFO
	.align		4
.L_47:
        /*0048*/ 	.byte	0x04, 0x17
        /*004a*/ 	.short	(.L_49 - .L_48)
.L_48:
        /*004c*/ 	.word	0x00000000
        /*0050*/ 	.short	0x0003
        /*0052*/ 	.short	0x0018
        /*0054*/ 	.byte	0x00, 0xf0, 0x11, 0x00


	//----- nvinfo : EIATTR_KPARAM_INFO
	.align		4
.L_49:
        /*0058*/ 	.byte	0x04, 0x17
        /*005a*/ 	.short	(.L_51 - .L_50)
.L_50:
        /*005c*/ 	.word	0x00000000
        /*0060*/ 	.short	0x0002
        /*0062*/ 	.short	0x0010
        /*0064*/ 	.byte	0x00, 0xf5, 0x21, 0x00


	//----- nvinfo : EIATTR_KPARAM_INFO
	.align		4
.L_51:
        /*0068*/ 	.byte	0x04, 0x17
        /*006a*/ 	.short	(.L_53 - .L_52)
.L_52:
        /*006c*/ 	.word	0x00000000
        /*0070*/ 	.short	0x0001
        /*0072*/ 	.short	0x0008
        /*0074*/ 	.byte	0x00, 0xf0, 0x11, 0x00


	//----- nvinfo : EIATTR_KPARAM_INFO
	.align		4
.L_53:
        /*0078*/ 	.byte	0x04, 0x17
        /*007a*/ 	.short	(.L_55 - .L_54)
.L_54:
        /*007c*/ 	.word	0x00000000
        /*0080*/ 	.short	0x0000
        /*0082*/ 	.short	0x0000
        /*0084*/ 	.byte	0x00, 0xf5, 0x21, 0x00


	//----- nvinfo : EIATTR_SPARSE_MMA_MASK
	.align		4
.L_55:
        /*0088*/ 	.byte	0x03, 0x50
        /*008a*/ 	.short	0x0000


	//----- nvinfo : EIATTR_MAXREG_COUNT
	.align		4
        /*008c*/ 	.byte	0x03, 0x1b
        /*008e*/ 	.short	0x00ff


	//----- nvinfo : EIATTR_NUM_BARRIERS
	.align		4
        /*0090*/ 	.byte	0x02, 0x4c
        /*0092*/ 	.byte	0x01
	.zero		1


	//----- nvinfo : EIATTR_MERCURY_ISA_VERSION
	.align		4
        /*0094*/ 	.byte	0x03, 0x5f
        /*0096*/ 	.short	0x0101


	//----- nvinfo : EIATTR_VRC_CTA_INIT_COUNT
	.align		4
        /*0098*/ 	.byte	0x02, 0x4a
	.zero		1
	.zero		1


	//----- nvinfo : EIATTR_EXIT_INSTR_OFFSETS
	.align		4
        /*009c*/ 	.byte	0x04, 0x1c
        /*009e*/ 	.short	(.L_57 - .L_56)


	//   ....[0]....
.L_56:
        /*00a0*/ 	.word	0x00000070


	//   ....[1]....
        /*00a4*/ 	.word	0x00000110


	//   ....[2]....
        /*00a8*/ 	.word	0x00000270


	//   ....[3]....
        /*00ac*/ 	.word	0x00000fb0


	//----- nvinfo : EIATTR_MAX_THREADS
	.align		4
.L_57:
        /*00b0*/ 	.byte	0x04, 0x05
        /*00b2*/ 	.short	(.L_59 - .L_58)
.L_58:
        /*00b4*/ 	.word	0x00000040
        /*00b8*/ 	.word	0x00000001
        /*00bc*/ 	.word	0x00000001


	//----- nvinfo : EIATTR_CBANK_PARAM_SIZE
	.align		4
.L_59:
        /*00c0*/ 	.byte	0x03, 0x19
        /*00c2*/ 	.short	0x0038


	//----- nvinfo : EIATTR_PARAM_CBANK
	.align		4
        /*00c4*/ 	.byte	0x04, 0x0a
        /*00c6*/ 	.short	(.L_61 - .L_60)
	.align		4
.L_60:
        /*00c8*/ 	.word	index@(.nv.constant0._Z71kernel_sgemm_NT_T_m56_n9_k9_lda56_ldb9_ldc56_alpha_1_beta_1_sss_aacfffdPKfiS0_iPfijPj)
        /*00cc*/ 	.short	0x0380
        /*00ce*/ 	.short	0x0038


	//----- nvinfo : EIATTR_SW_WAR
	.align		4
.L_61:
        /*00d0*/ 	.byte	0x04, 0x36
        /*00d2*/ 	.short	(.L_63 - .L_62)
.L_62:
        /*00d4*/ 	.word	0x00000008
.L_63:


//--------------------- .nv.callgraph             --------------------------
	.section	.nv.callgraph,"",@"SHT_CUDA_CALLGRAPH"
	.align	4
	.sectionentsize	8
	.align		4
        /*0000*/ 	.word	0x00000000
	.align		4
        /*0004*/ 	.word	0xffffffff
	.align		4
        /*0008*/ 	.word	0x00000000
	.align		4
        /*000c*/ 	.word	0xfffffffe
	.align		4
        /*0010*/ 	.word	0x00000000
	.align		4
        /*0014*/ 	.word	0xfffffffd
	.align		4
        /*0018*/ 	.word	0x00000000
	.align		4
        /*001c*/ 	.word	0xfffffffc


//--------------------- .text._Z71kernel_sgemm_NT_T_m56_n9_k9_lda56_ldb9_ldc56_alpha_1_beta_1_sss_6cfb6f8PKfiS0_iPfijPj --------------------------
	.section	.text._Z71kernel_sgemm_NT_T_m56_n9_k9_lda56_ldb9_ldc56_alpha_1_beta_1_sss_6cfb6f8PKfiS0_iPfijPj,"ax",@progbits
	.align	128
        .global         _Z71kernel_sgemm_NT_T_m56_n9_k9_lda56_ldb9_ldc56_alpha_1_beta_1_sss_6cfb6f8PKfiS0_iPfijPj
        .type           _Z71kernel_sgemm_NT_T_m56_n9_k9_lda56_ldb9_ldc56_alpha_1_beta_1_sss_6cfb6f8PKfiS0_iPfijPj,@function
        .size           _Z71kernel_sgemm_NT_T_m56_n9_k9_lda56_ldb9_ldc56_alpha_1_beta_1_sss_6cfb6f8PKfiS0_iPfijPj,(.L_x_4 - _Z71kernel_sgemm_NT_T_m56_n9_k9_lda56_ldb9_ldc56_alpha_1_beta_1_sss_6cfb6f8PKfiS0_iPfijPj)
        .other          _Z71kernel_sgemm_NT_T_m56_n9_k9_lda56_ldb9_ldc56_alpha_1_beta_1_sss_6cfb6f8PKfiS0_iPfijPj,@"STO_CUDA_ENTRY STV_DEFAULT"
_Z71kernel_sgemm_NT_T_m56_n9_k9_lda56_ldb9_ldc56_alpha_1_beta_1_sss_6cfb6f8PKfiS0_iPfijPj:
.text._Z71kernel_sgemm_NT_T_m56_n9_k9_lda56_ldb9_ldc56_alpha_1_beta_1_sss_6cfb6f8PKfiS0_iPfijPj:
[----:B------:R-:W-:Y:S01]  /*0000*/  LDC R1, c[0x0][0x37c] ;  /* 0x0000df00ff017b82 */ /* 0x000fe20000000800 */
[----:B------:R-:W0:Y:S01]  /*0010*/  S2R R9, SR_TID.Y ;  /* 0x0000000000097919 */ /* 0x000e220000002200 */
[----:B------:R-:W0:Y:S01]  /*0020*/  LDCU UR4, c[0x0][0x364] ;  /* 0x00006c80ff0477ac */ /* 0x000e220008000800 */
[----:B------:R-:W0:Y:S01]  /*0030*/  S2R R2, SR_CTAID.X ;  /* 0x0000000000027919 */ /* 0x000e220000002500 */
[----:B------:R-:W1:Y:S01]  /*0040*/  LDCU UR5, c[0x0][0x3ac] ;  /* 0x00007580ff0577ac */ /* 0x000e620008000800 */
[----:B0-----:R-:W-:-:S05]  /*0050*/  IMAD R2, R2, UR4, R9 ;  /* 0x0000000402027c24 */ /* 0x001fca000f8e0209 */
[----:B-1----:R-:W-:-:S13]  /*0060*/  ISETP.GE.U32.AND P0, PT, R2, UR5, PT ;  /* 0x0000000502007c0c */ /* 0x002fda000bf06070 */
[----:B------:R-:W-:Y:S05]  /*0070*/  @P0 EXIT ;  /* 0x000000000000094d */ /* 0x000fea0003800000 */
[----:B------:R-:W0:Y:S02]  /*0080*/  LDCU.64 UR4, c[0x0][0x3b0] ;  /* 0x00007600ff0477ac */ /* 0x000e240008000a00 */
[----:B0-----:R-:W-:-:S04]  /*0090*/  UISETP.NE.U32.AND UP0, UPT, UR4, URZ, UPT ;  /* 0x000000ff0400728c */ /* 0x001fc8000bf05070 */
[----:B------:R-:W-:Y:S01]  /*00a0*/  UISETP.NE.AND.EX UP0, UPT, UR5, URZ, UPT, UP0 ;  /* 0x000000ff0500728c */ /* 0x000fe2000bf05300 */
[----:B------:R-:W0:Y:S08]  /*00b0*/  LDCU.64 UR4, c[0x0][0x358] ;  /* 0x00006b00ff0477ac */ /* 0x000e300008000a00 */
[----:B------:R-:W-:Y:S05]  /*00c0*/  BRA.U !UP0, `(.L_x_0) ;  /* 0x0000000108147547 */ /* 0x000fea000b800000 */
[----:B------:R-:W1:Y:S02]  /*00d0*/  LDC.64 R4, c[0x0][0x3b0] ;  /* 0x0000ec00ff047b82 */ /* 0x000e640000000a00 */
[----:B-1----:R-:W-:-:S06]  /*00e0*/  IMAD.WIDE.U32 R4, R2, 0x4, R4 ;  /* 0x0000000402047825 */ /* 0x002fcc00078e0004 */
[----:B0-----:R-:W2:Y:S02]  /*00f0*/  LDG.E R4, desc[UR4][R4.64] ;  /* 0x0000000404047981 */ /* 0x001ea4000c1e1900 */
[----:B--2---:R-:W-:-:S13]  /*0100*/  ISETP.NE.AND P0, PT, R4, RZ, PT ;  /* 0x000000ff0400720c */ /* 0x004fda0003f05270 */
[----:B------:R-:W-:Y:S05]  /*0110*/  @!P0 EXIT ;  /* 0x000000000000894d */ /* 0x000fea0003800000 */
.L_x_0:
[----:B------:R-:W1:Y:S01]  /*0120*/  S2R R3, SR_TID.X ;  /* 0x0000000000037919 */ /* 0x000e620000002100 */
[----:B------:R-:W2:Y:S02]  /*0130*/  LDC R5, c[0x0][0x398] ;  /* 0x0000e600ff057b82 */ /* 0x000ea40000000800 */
[----:B--2---:R-:W-:Y:S01]  /*0140*/  IMAD R0, R2, 0x9, R5 ;  /* 0x0000000902007824 */ /* 0x004fe200078e0205 */
[----:B-1----:R-:W-:-:S13]  /*0150*/  ISETP.GT.U32.AND P0, PT, R3, 0x8, PT ;  /* 0x000000080300780c */ /* 0x002fda0003f04070 */
[----:B------:R-:W1:Y:S01]  /*0160*/  @!P0 LDC.64 R6, c[0x0][0x390] ;  /* 0x0000e400ff068b82 */ /* 0x000e620000000a00 */
[----:B------:R-:W-:-:S04]  /*0170*/  @!P0 IADD3 R0, P1, PT, R0, R3, RZ ;  /* 0x0000000300008210 */ /* 0x000fc80007f3e0ff */
[----:B------:R-:W-:Y:S02]  /*0180*/  @!P0 IADD3.X R5, PT, PT, RZ, RZ, RZ, P1, !PT ;  /* 0x000000ffff058210 */ /* 0x000fe40000ffe4ff */
[----:B-1----:R-:W-:-:S04]  /*0190*/  @!P0 LEA R4, P1, R0, R6, 0x2 ;  /* 0x0000000600048211 */ /* 0x002fc800078210ff */
[----:B------:R-:W-:-:S05]  /*01a0*/  @!P0 LEA.HI.X R5, R0, R7, R5, 0x2, P1 ;  /* 0x0000000700058211 */ /* 0x000fca00008f1405 */
[----:B0-----:R-:W2:Y:S01]  /*01b0*/  @!P0 LDG.E R4, desc[UR4][R4.64] ;  /* 0x0000000404048981 */ /* 0x001ea2000c1e1900 */
[----:B------:R-:W-:Y:S02]  /*01c0*/  MOV R0, 0x400 ;  /* 0x0000040000007802 */ /* 0x000fe40000000f00 */
[----:B------:R-:W-:Y:S01]  /*01d0*/  ISETP.GT.U32.AND P1, PT, R3, 0x37, PT ;  /* 0x000000370300780c */ /* 0x000fe20003f24070 */
[----:B------:R-:W0:Y:S02]  /*01e0*/  S2R R7, SR_CgaCtaId ;  /* 0x0000000000077919 */ /* 0x000e240000008800 */
[----:B0-----:R-:W-:-:S05]  /*01f0*/  LEA R0, R7, R0, 0x18 ;  /* 0x0000000007007211 */ /* 0x001fca00078ec0ff */
[----:B------:R-:W-:Y:S02]  /*0200*/  IMAD R10, R9, 0x24, R0 ;  /* 0x00000024090a7824 */ /* 0x000fe400078e0200 */
[----:B------:R-:W0:Y:S03]  /*0210*/  LDC R9, c[0x0][0x388] ;  /* 0x0000e200ff097b82 */ /* 0x000e260000000800 */
[----:B------:R-:W-:-:S05]  /*0220*/  @!P0 LEA R7, R3, R10, 0x2 ;  /* 0x0000000a03078211 */ /* 0x000fca00078e10ff */
[----:B--2---:R1:W-:Y:S01]  /*0230*/  @!P0 STS [R7], R4 ;  /* 0x0000000407008388 */ /* 0x0043e20000000800 */
[----:B------:R-:W-:Y:S06]  /*0240*/  BAR.SYNC.DEFER_BLOCKING 0x0 ;  /* 0x0000000000007b1d */ /* 0x000fec0000010000 */
[----:B0-----:R-:W-:Y:S05]  /*0250*/  @P1 EXIT ;  /* 0x000000000000194d */ /* 0x001fea0003800000 */
[----:B------:R-:W0:Y:S01]  /*0260*/  LDCU.64 UR6, c[0x0][0x380] ;  /* 0x00007000ff0677ac */ /* 0x000e220008000a00 */
[----:B------:R-:W-:Y:S01]  /*0270*/  IMAD R0, R2, 0x1f8, R9 ;  /* 0x000001f802007824 */ /* 0x000fe200078e0209 */
[----:B-1----:R-:W1:Y:S01]  /*0280*/  LDC R7, c[0x0][0x3a8] ;  /* 0x0000ea00ff077b82 */ /* 0x002e620000000800 */
[----:B------:R-:W2:Y:S03]  /*0290*/  LDS R25, [R10] ;  /* 0x000000000a197984 */ /* 0x000ea60000000800 */
[----:B------:R-:W-:Y:S01]  /*02a0*/  IADD3 R0, P0, PT, R0, R3, RZ ;  /* 0x0000000300007210 */ /* 0x000fe20007f1e0ff */
[----:B------:R-:W3:Y:S03]  /*02b0*/  LDS R24, [R10+0x4] ;  /* 0x000004000a187984 */ /* 0x000ee60000000800 */
[----:B------:R-:W-:Y:S01]  /*02c0*/  IADD3.X R5, PT, PT, RZ, RZ, RZ, P0, !PT ;  /* 0x000000ffff057210 */ /* 0x000fe200007fe4ff */
[----:B------:R-:W-:Y:S01]  /*02d0*/  LDS R26, [R10+0x20] ;  /* 0x000020000a1a7984 */ /* 0x000fe20000000800 */
[----:B0-----:R-:W-:-:S04]  /*02e0*/  LEA R22, P0, R0, UR6, 0x2 ;  /* 0x0000000600167c11 */ /* 0x001fc8000f8010ff */
[----:B------:R-:W-:Y:S01]  /*02f0*/  LEA.HI.X R23, R0, UR7, R5, 0x2, P0 ;  /* 0x0000000700177c11 */ /* 0x000fe200080f1405 */
[----:B------:R-:W0:Y:S04]  /*0300*/  LDCU.64 UR6, c[0x0][0x3a0] ;  /* 0x00007400ff0677ac */ /* 0x000e280008000a00 */
[----:B------:R-:W2:Y:S04]  /*0310*/  LDG.E R0, desc[UR4][R22.64] ;  /* 0x0000000416007981 */ /* 0x000ea8000c1e1900 */
[----:B------:R-:W3:Y:S04]  /*0320*/  LDG.E R11, desc[UR4][R22.64+0xe0] ;  /* 0x0000e004160b7981 */ /* 0x000ee8000c1e1900 */
[----:B------:R-:W4:Y:S04]  /*0330*/  LDG.E R4, desc[UR4][R22.64+0x1c0] ;  /* 0x0001c00416047981 */ /* 0x000f28000c1e1900 */
[----:B------:R-:W5:Y:S01]  /*0340*/  LDG.E R5, desc[UR4][R22.64+0x2a0] ;  /* 0x0002a00416057981 */ /* 0x000f62000c1e1900 */
[----:B-1----:R-:W-:-:S03]  /*0350*/  IMAD R2, R2, 0x1f8, R7 ;  /* 0x000001f802027824 */ /* 0x002fc600078e0207 */
[----:B------:R-:W5:Y:S02]  /*0360*/  LDG.E R6, desc[UR4][R22.64+0x380] ;  /* 0x0003800416067981 */ /* 0x000f64000c1e1900 */
[----:B------:R-:W-:Y:S02]  /*0370*/  IADD3 R3, P0, PT, R2, R3, RZ ;  /* 0x0000000302037210 */ /* 0x000fe40007f1e0ff */
[----:B------:R-:W5:Y:S02]  /*0380*/  LDG.E R7, desc[UR4][R22.64+0x460] ;  /* 0x0004600416077981 */ /* 0x000f64000c1e1900 */
[----:B------:R-:W-:Y:S02]  /*0390*/  IADD3.X R12, PT, PT, RZ, RZ, RZ, P0, !PT ;  /* 0x000000ffff0c7210 */ /* 0x000fe400007fe4ff */
[----:B------:R-:W5:Y:S01]  /*03a0*/  LDG.E R8, desc[UR4][R22.64+0x540] ;  /* 0x0005400416087981 */ /* 0x000f62000c1e1900 */
[----:B0-----:R-:W-:-:S03]  /*03b0*/  LEA R2, P0, R3, UR6, 0x2 ;  /* 0x0000000603027c11 */ /* 0x001fc6000f8010ff */
[----:B------:R-:W5:Y:S01]  /*03c0*/  LDG.E R9, desc[UR4][R22.64+0x620] ;  /* 0x0006200416097981 */ /* 0x000f62000c1e1900 */
[----:B------:R-:W-:-:S03]  /*03d0*/  LEA.HI.X R3, R3, UR7, R12, 0x2, P0 ;  /* 0x0000000703037c11 */ /* 0x000fc600080f140c */
[----:B------:R0:W5:Y:S04]  /*03e0*/  LDG.E R21, desc[UR4][R22.64+0x700] ;  /* 0x0007000416157981 */ /* 0x000168000c1e1900 */
[----:B------:R-:W5:Y:S04]  /*03f0*/  LDG.E R20, desc[UR4][R2.64+0xe0] ;  /* 0x0000e00402147981 */ /* 0x000f68000c1e1900 */
        /* <DEDUP_REMOVED lines=8> */
[----:B0-----:R-:W4:Y:S04]  /*0480*/  LDS R23, [R10+0x8] ;  /* 0x000008000a177984 */ /* 0x001f280000000800 */
[----:B------:R-:W5:Y:S01]  /*0490*/  LDS R22, [R10+0xc] ;  /* 0x00000c000a167984 */ /* 0x000f620000000800 */
[----:B--2---:R-:W-:-:S03]  /*04a0*/  FFMA R0, R0, R25, RZ ;  /* 0x0000001900007223 */ /* 0x004fc600000000ff */
[----:B------:R-:W0:Y:S01]  /*04b0*/  LDS R25, [R10+0x10] ;  /* 0x000010000a197984 */ /* 0x000e220000000800 */
[----:B---3--:R-:W-:-:S03]  /*04c0*/  FFMA R27, R11, R24, R0 ;  /* 0x000000180b1b7223 */ /* 0x008fc60000000000 */
[----:B------:R-:W1:Y:S01]  /*04d0*/  LDS R24, [R10+0x14] ;  /* 0x000014000a187984 */ /* 0x000e620000000800 */
[----:B----4-:R-:W-:-:S03]  /*04e0*/  FFMA R4, R4, R23, R27 ;  /* 0x0000001704047223 */ /* 0x010fc6000000001b */
[----:B------:R-:W2:Y:S01]  /*04f0*/  LDS R11, [R10+0x18] ;  /* 0x000018000a0b7984 */ /* 0x000ea20000000800 */
[----:B-----5:R-:W-:-:S03]  /*0500*/  FFMA R5, R5, R22, R4 ;  /* 0x0000001605057223 */ /* 0x020fc60000000004 */
[----:B------:R-:W3:Y:S01]  /*0510*/  LDS R0, [R10+0x1c] ;  /* 0x00001c000a007984 */ /* 0x000ee20000000800 */
[----:B------:R-:W-:Y:S01]  /*0520*/  FADD R17, RZ, R17 ;  /* 0x00000011ff117221 */ /* 0x000fe20000000000 */
[----:B0-----:R-:W-:Y:S01]  /*0530*/  FFMA R6, R6, R25, R5 ;  /* 0x0000001906067223 */ /* 0x001fe20000000005 */
[----:B------:R-:W-:-:S03]  /*0540*/  FADD R19, RZ, R19 ;  /* 0x00000013ff137221 */ /* 0x000fc60000000000 */
[----:B------:R-:W-:Y:S01]  /*0550*/  STG.E desc[UR4][R2.64], R17 ;  /* 0x0000001102007986 */ /* 0x000fe2000c101904 */
[----:B-1----:R-:W-:Y:S01]  /*0560*/  FFMA R7, R7, R24, R6 ;  /* 0x0000001807077223 */ /* 0x002fe20000000006 */
[----:B------:R-:W-:Y:S02]  /*0570*/  FADD R5, RZ, R18 ;  /* 0x00000012ff057221 */ /* 0x000fe40000000000 */
[----:B------:R-:W-:Y:S01]  /*0580*/  STG.E desc[UR4][R2.64+0x1c0], R19 ;  /* 0x0001c01302007986 */ /* 0x000fe2000c101904 */
[----:B--2---:R-:W-:Y:S01]  /*0590*/  FFMA R8, R8, R11, R7 ;  /* 0x0000000b08087223 */ /* 0x004fe20000000007 */
[----:B------:R-:W-:Y:S02]  /*05a0*/  FADD R7, RZ, R16 ;  /* 0x00000010ff077221 */ /* 0x000fe40000000000 */
[----:B------:R-:W-:Y:S01]  /*05b0*/  STG.E desc[UR4][R2.64+0x2a0], R5 ;  /* 0x0002a00502007986 */ /* 0x000fe2000c101904 */
[----:B---3--:R-:W-:Y:S01]  /*05c0*/  FFMA R0, R9, R0, R8 ;  /* 0x0000000009007223 */ /* 0x008fe20000000008 */
[----:B------:R-:W-:-:S02]  /*05d0*/  FADD R9, RZ, R12 ;  /* 0x0000000cff097221 */ /* 0x000fc40000000000 */
[----:B------:R-:W-:Y:S01]  /*05e0*/  STG.E desc[UR4][R2.64+0x380], R7 ;  /* 0x0003800702007986 */ /* 0x000fe2000c101904 */
[----:B------:R-:W-:Y:S01]  /*05f0*/  FFMA R21, R21, R26, R0 ;  /* 0x0000001a15157223 */ /* 0x000fe20000000000 */
[----:B------:R-:W-:Y:S02]  /*0600*/  FADD R15, RZ, R15 ;  /* 0x0000000fff0f7221 */ /* 0x000fe40000000000 */
[----:B------:R-:W-:Y:S01]  /*0610*/  STG.E desc[UR4][R2.64+0x460], R9 ;  /* 0x0004600902007986 */ /* 0x000fe2000c101904 */
[----:B------:R-:W-:Y:S01]  /*0620*/  FADD R21, R21, R20 ;  /* 0x0000001415157221 */ /* 0x000fe20000000000 */
[----:B------:R-:W-:Y:S02]  /*0630*/  FADD R11, RZ, R14 ;  /* 0x0000000eff0b7221 */ /* 0x000fe40000000000 */
[----:B------:R-:W-:Y:S01]  /*0640*/  STG.E desc[UR4][R2.64+0x540], R15 ;  /* 0x0005400f02007986 */ /* 0x000fe2000c101904 */
[----:B------:R-:W-:-:S03]  /*0650*/  FADD R13, RZ, R13 ;  /* 0x0000000dff0d7221 */ /* 0x000fc60000000000 */
[----:B------:R-:W-:Y:S04]  /*0660*/  STG.E desc[UR4][R2.64+0xe0], R21 ;  /* 0x0000e01502007986 */ /* 0x000fe8000c101904 */
[----:B------:R-:W-:Y:S04]  /*0670*/  STG.E desc[UR4][R2.64+0x620], R11 ;  /* 0x0006200b02007986 */ /* 0x000fe8000c101904 */
[----:B------:R-:W-:Y:S01]  /*0680*/  STG.E desc[UR4][R2.64+0x700], R13 ;  /* 0x0007000d02007986 */ /* 0x000fe2000c101904 */
[----:B------:R-:W-:Y:S05]  /*0690*/  EXIT ;  /* 0x000000000000794d */ /* 0x000fea0003800000 */
.L_x_1:
[----:B------:R-:W-:-:S00]  /*06a0*/  BRA `(.L_x_1) ;  /* 0xfffffffc00fc7947 */ /* 0x000fc0000383ffff */
[----:B------:R-:W-:-:S00]  /*06b0*/  NOP ;  /* 0x0000000000007918 */ /* 0x000fc00000000000 */
        /* <DEDUP_REMOVED lines=12> */
.L_x_4:


//--------------------- .text._Z71kernel_sgemm_NT_T_m56_n9_k9_lda56_ldb9_ldc56_alpha_1_beta_1_sss_aacfffdPKfiS0_iPfijPj --------------------------
	.section	.text._Z71kernel_sgemm_NT_T_m56_n9_k9_lda56_ldb9_ldc56_alpha_1_beta_1_sss_aacfffdPKfiS0_iPfijPj,"ax",@progbits
	.align	128
        .global         _Z71kernel_sgemm_NT_T_m56_n9_k9_lda56_ldb9_ldc56_alpha_1_beta_1_sss_aacfffdPKfiS0_iPfijPj
        .type           _Z71kernel_sgemm_NT_T_m56_n9_k9_lda56_ldb9_ldc56_alpha_1_beta_1_sss_aacfffdPKfiS0_iPfijPj,@function
        .size           _Z71kernel_sgemm_NT_T_m56_n9_k9_lda56_ldb9_ldc56_alpha_1_beta_1_sss_aacfffdPKfiS0_iPfijPj,(.L_x_5 - _Z71kernel_sgemm_NT_T_m56_n9_k9_lda56_ldb9_ldc56_alpha_1_beta_1_sss_aacfffdPKfiS0_iPfijPj)
        .other          _Z71kernel_sgemm_NT_T_m56_n9_k9_lda56_ldb9_ldc56_alpha_1_beta_1_sss_aacfffdPKfiS0_iPfijPj,@"STO_CUDA_ENTRY STV_DEFAULT"
_Z71kernel_sgemm_NT_T_m56_n9_k9_lda56_ldb9_ldc56_alpha_1_beta_1_sss_aacfffdPKfiS0_iPfijPj:
.text._Z71kernel_sgemm_NT_T_m56_n9_k9_lda56_ldb9_ldc56_alpha_1_beta_1_sss_aacfffdPKfiS0_iPfijPj:
        /* <DEDUP_REMOVED lines=18> */
.L_x_2:
[----:B------:R-:W1:Y:S01]  /*0120*/  S2R R7, SR_TID.X ;  /* 0x0000000000077919 */ /* 0x000e620000002100 */
[----:B------:R-:W2:Y:S01]  /*0130*/  LDC R0, c[0x0][0x398] ;  /* 0x0000e600ff007b82 */ /* 0x000ea20000000800 */
[----:B------:R-:W3:Y:S01]  /*0140*/  LDCU.64 UR6, c[0x0][0x390] ;  /* 0x00007200ff0677ac */ /* 0x000ee20008000a00 */
[----:B--2---:R-:W-:-:S05]  /*0150*/  IMAD R0, R15, 0x51, R0 ;  /* 0x000000510f007824 */ /* 0x004fca00078e0200 */
[----:B-1----:R-:W-:Y:S02]  /*0160*/  IADD3 R0, P1, PT, R0, R7, RZ ;  /* 0x0000000700007210 */ /* 0x002fe40007f3e0ff */
[----:B------:R-:W-:Y:S02]  /*0170*/  ISETP.GT.U32.AND P0, PT, R7, 0x10, PT ;  /* 0x000000100700780c */ /* 0x000fe40003f04070 */
[----:B------:R-:W-:Y:S02]  /*0180*/  IADD3.X R3, PT, PT, RZ, RZ, RZ, P1, !PT ;  /* 0x000000ffff037210 */ /* 0x000fe40000ffe4ff */
[----:B---3--:R-:W-:-:S04]  /*0190*/  LEA R2, P1, R0, UR6, 0x2 ;  /* 0x0000000600027c11 */ /* 0x008fc8000f8210ff */
[----:B------:R-:W-:-:S05]  /*01a0*/  LEA.HI.X R3, R0, UR7, R3, 0x2, P1 ;  /* 0x0000000700037c11 */ /* 0x000fca00088f1403 */
[----:B0-----:R-:W2:Y:S04]  /*01b0*/  LDG.E R4, desc[UR4][R2.64] ;  /* 0x0000000402047981 */ /* 0x001ea8000c1e1900 */
[----:B------:R-:W3:Y:S01]  /*01c0*/  @!P0 LDG.E R6, desc[UR4][R2.64+0x100] ;  /* 0x0001000402068981 */ /* 0x000ee2000c1e1900 */
[----:B------:R-:W-:Y:S02]  /*01d0*/  MOV R0, 0x400 ;  /* 0x0000040000007802 */ /* 0x000fe40000000f00 */
[----:B------:R-:W-:Y:S01]  /*01e0*/  ISETP.GT.U32.AND P1, PT, R7, 0x37, PT ;  /* 0x000000370700780c */ /* 0x000fe20003f24070 */
[----:B------:R-:W0:Y:S02]  /*01f0*/  S2R R5, SR_CgaCtaId ;  /* 0x0000000000057919 */ /* 0x000e240000008800 */
[----:B0-----:R-:W-:-:S05]  /*0200*/  LEA R0, R5, R0, 0x18 ;  /* 0x0000000005007211 */ /* 0x001fca00078ec0ff */
[----:B------:R-:W-:Y:S02]  /*0210*/  IMAD R26, R9, 0x144, R0 ;  /* 0x00000144091a7824 */ /* 0x000fe400078e0200 */
[----:B------:R-:W0:Y:S03]  /*0220*/  LDC R0, c[0x0][0x388] ;  /* 0x0000e200ff007b82 */ /* 0x000e260000000800 */
[----:B------:R-:W-:-:S05]  /*0230*/  LEA R5, R7, R26, 0x2 ;  /* 0x0000001a07057211 */ /* 0x000fca00078e10ff */
[----:B--2---:R1:W-:Y:S04]  /*0240*/  STS [R5], R4 ;  /* 0x0000000405007388 */ /* 0x0043e80000000800 */
[----:B---3--:R1:W-:Y:S01]  /*0250*/  @!P0 STS [R5+0x100], R6 ;  /* 0x0001000605008388 */ /* 0x0083e20000000800 */
[----:B------:R-:W-:Y:S06]  /*0260*/  BAR.SYNC.DEFER_BLOCKING 0x0 ;  /* 0x0000000000007b1d */ /* 0x000fec0000010000 */
[----:B0-----:R-:W-:Y:S05]  /*0270*/  @P1 EXIT ;  /* 0x000000000000194d */ /* 0x001fea0003800000 */
[----:B------:R-:W0:Y:S01]  /*0280*/  LDCU.64 UR6, c[0x0][0x380] ;  /* 0x00007000ff0677ac */ /* 0x000e220008000a00 */
[----:B------:R-:W-:Y:S01]  /*0290*/  IMAD R0, R15, 0x1f8, R0 ;  /* 0x000001f80f007824 */ /* 0x000fe200078e0200 */
[----:B------:R-:W2:Y:S04]  /*02a0*/  LDS R10, [R26+0x8] ;  /* 0x000008001a0a7984 */ /* 0x000ea80000000800 */
[----:B------:R-:W-:Y:S01]  /*02b0*/  IADD3 R0, P0, PT, R0, R7, RZ ;  /* 0x0000000700007210 */ /* 0x000fe20007f1e0ff */
[----:B------:R-:W3:Y:S03]  /*02c0*/  LDS R22, [R26] ;  /* 0x000000001a167984 */ /* 0x000ee60000000800 */
[----:B------:R-:W-:Y:S01]  /*02d0*/  IADD3.X R3, PT, PT, RZ, RZ, RZ, P0, !PT ;  /* 0x000000ffff037210 */ /* 0x000fe200007fe4ff */
[----:B------:R-:W4:Y:S04]  /*02e0*/  LDS R8, [R26+0x4] ;  /* 0x000004001a087984 */ /* 0x000f280000000800 */
[----:B------:R-:W5:Y:S01]  /*02f0*/  LDS R12, [R26+0xc] ;  /* 0x00000c001a0c7984 */ /* 0x000f620000000800 */
[----:B0-----:R-:W-:-:S03]  /*0300*/  LEA R16, P0, R0, UR6, 0x2 ;  /* 0x0000000600107c11 */ /* 0x001fc6000f8010ff */
[----:B------:R-:W0:Y:S01]  /*0310*/  LDS R14, [R26+0x10] ;  /* 0x000010001a0e7984 */ /* 0x000e220000000800 */
[----:B------:R-:W-:-:S03]  /*0320*/  LEA.HI.X R17, R0, UR7, R3, 0x2, P0 ;  /* 0x0000000700117c11 */ /* 0x000fc600080f1403 */
[----:B-1----:R-:W1:Y:S01]  /*0330*/  LDS R6, [R26+0x14] ;  /* 0x000014001a067984 */ /* 0x002e620000000800 */
[----:B------:R-:W1:Y:S03]  /*0340*/  LDCU.64 UR6, c[0x0][0x3a0] ;  /* 0x00007400ff0677ac */ /* 0x000e660008000a00 */
[----:B------:R-:W2:Y:S04]  /*0350*/  LDG.E R3, desc[UR4][R16.64] ;  /* 0x0000000410037981 */ /* 0x000ea8000c1e1900 */
[----:B------:R-:W5:Y:S04]  /*0360*/  LDG.E R9, desc[UR4][R16.64+0xe0] ;  /* 0x0000e00410097981 */ /* 0x000f68000c1e1900 */
[----:B------:R-:W5:Y:S04]  /*0370*/  LDG.E R11, desc[UR4][R16.64+0x1c0] ;  /* 0x0001c004100b7981 */ /* 0x000f68000c1e1900 */
[----:B------:R-:W5:Y:S04]  /*0380*/  LDG.E R19, desc[UR4][R16.64+0x2a0] ;  /* 0x0002a00410137981 */ /* 0x000f68000c1e1900 */
[----:B------:R-:W5:Y:S04]  /*0390*/  LDG.E R5, desc[UR4][R16.64+0x380] ;  /* 0x0003800410057981 */ /* 0x000f68000c1e1900 */
[----:B------:R-:W5:Y:S04]  /*03a0*/  LDG.E R13, desc[UR4][R16.64+0x460] ;  /* 0x00046004100d7981 */ /* 0x000f68000c1e1900 */
[----:B------:R-:W1:Y:S04]  /*03b0*/  LDS R4, [R26+0x18] ;  /* 0x000018001a047984 */ /* 0x000e680000000800 */
[----:B------:R-:W1:Y:S04]  /*03c0*/  LDS R2, [R26+0x1c] ;  /* 0x00001c001a027984 */ /* 0x000e680000000800 */
[----:B------:R-:W1:Y:S04]  /*03d0*/  LDS R0, [R26+0x20] ;  /* 0x000020001a007984 */ /* 0x000e680000000800 */
[----:B------:R-:W1:Y:S04]  /*03e0*/  LDS R21, [R26+0x24] ;  /* 0x000024001a157984 */ /* 0x000e680000000800 */
[----:B------:R-:W1:Y:S04]  /*03f0*/  LDS R18, [R26+0x28] ;  /* 0x000028001a127984 */ /* 0x000e680000000800 */
[----:B------:R-:W1:Y:S04]  /*0400*/  LDS R20, [R26+0x2c] ;  /* 0x00002c001a147984 */ /* 0x000e680000000800 */
[----:B------:R-:W1:Y:S04]  /*0410*/  LDS R24, [R26+0x30] ;  /* 0x000030001a187984 */ /* 0x000e680000000800 */
[----:B------:R-:W-:Y:S01]  /*0420*/  LDS R27, [R26+0x7c] ;  /* 0x00007c001a1b7984 */ /* 0x000fe20000000800 */
[C---:B--2---:R-:W-:Y:S01]  /*0430*/  FFMA R23, R3.reuse, R10, RZ ;  /* 0x0000000a03177223 */ /* 0x044fe200000000ff */
[----:B---3--:R-:W-:-:S02]  /*0440*/  FFMA R22, R3, R22, RZ ;  /* 0x0000001603167223 */ /* 0x008fc400000000ff */
[----:B------:R-:W2:Y:S01]  /*0450*/  LDG.E R10, desc[UR4][R16.64+0x540] ;  /* 0x00054004100a7981 */ /* 0x000ea2000c1e1900 */
[C---:B----4-:R-:W-:Y:S01]  /*0460*/  FFMA R8, R3.reuse, R8, RZ ;  /* 0x0000000803087223 */ /* 0x050fe200000000ff */
[C---:B-----5:R-:W-:Y:S01]  /*0470*/  FFMA R25, R3.reuse, R12, RZ ;  /* 0x0000000c03197223 */ /* 0x060fe200000000ff */
[C---:B0-----:R-:W-:Y:S01]  /*0480*/  FFMA R14, R3.reuse, R14, RZ ;  /* 0x0000000e030e7223 */ /* 0x041fe200000000ff */
[C---:B-1----:R-:W-:Y:S01]  /*0490*/  FFMA R6, R3.reuse, R6, RZ ;  /* 0x0000000603067223 */ /* 0x042fe200000000ff */
[C---:B------:R-:W-:Y:S01]  /*04a0*/  FFMA R4, R3.reuse, R4, RZ ;  /* 0x0000000403047223 */ /* 0x040fe200000000ff */
[C---:B------:R-:W-:Y:S01]  /*04b0*/  FFMA R2, R3.reuse, R2, RZ ;  /* 0x0000000203027223 */ /* 0x040fe200000000ff */
[----:B------:R-:W-:Y:S01]  /*04c0*/  FFMA R0, R3, R0, RZ ;  /* 0x0000000003007223 */ /* 0x000fe200000000ff */
[C---:B------:R-:W-:Y:S01]  /*04d0*/  FFMA R22, R9.reuse, R21, R22 ;  /* 0x0000001509167223 */ /* 0x040fe20000000016 */
[----:B------:R-:W0:Y:S04]  /*04e0*/  LDS R12, [R26+0x34] ;  /* 0x000034001a0c7984 */ /* 0x000e280000000800 */
[----:B------:R-:W1:Y:S04]  /*04f0*/  LDS R21, [R26+0x38] ;  /* 0x000038001a157984 */ /* 0x000e680000000800 */
[----:B------:R-:W3:Y:S01]  /*0500*/  LDS R3, [R26+0x3c] ;  /* 0x00003c001a037984 */ /* 0x000ee20000000800 */
[C---:B------:R-:W-:Y:S01]  /*0510*/  FFMA R8, R9.reuse, R18, R8 ;  /* 0x0000001209087223 */ /* 0x040fe20000000008 */
[----:B------:R-:W-:-:S02]  /*0520*/  FFMA R20, R9, R20, R23 ;  /* 0x0000001409147223 */ /* 0x000fc40000000017 */
[----:B------:R-:W4:Y:S04]  /*0530*/  LDS R18, [R26+0x48] ;  /* 0x000048001a127984 */ /* 0x000f280000000800 */
[----:B------:R-:W5:Y:S01]  /*0540*/  LDS R23, [R26+0x44] ;  /* 0x000044001a177984 */ /* 0x000f620000000800 */
[----:B------:R-:W-:-:S03]  /*0550*/  FFMA R24, R9, R24, R25 ;  /* 0x0000001809187223 */ /* 0x000fc60000000019 */
[----:B------:R-:W5:Y:S01]  /*0560*/  LDS R25, [R26+0x40] ;  /* 0x000040001a197984 */ /* 0x000f620000000800 */
[----:B0-----:R-:W-:-:S03]  /*0570*/  FFMA R12, R9, R12, R14 ;  /* 0x0000000c090c7223 */ /* 0x001fc6000000000e */
[----:B------:R-:W0:Y:S01]  /*0580*/  LDS R14, [R26+0x4c] ;  /* 0x00004c001a0e7984 */ /* 0x000e220000000800 */
[----:B-1----:R-:W-:-:S03]  /*0590*/  FFMA R6, R9, R21, R6 ;  /* 0x0000001509067223 */ /* 0x002fc60000000006 */
[----:B------:R-:W1:Y:S01]  /*05a0*/  LDS R21, [R26+0x50] ;  /* 0x000050001a157984 */ /* 0x000e620000000800 */
[----:B---3--:R-:W-:-:S03]  /*05b0*/  FFMA R4, R9, R3, R4 ;  /* 0x0000000309047223 */ /* 0x008fc60000000004 */
[----:B------:R-:W3:Y:S01]  /*05c0*/  LDS R3, [R26+0x54] ;  /* 0x000054001a037984 */ /* 0x000ee20000000800 */
[----:B----4-:R-:W-:-:S03]  /*05d0*/  FFMA R18, R11, R18, R22 ;  /* 0x000000120b127223 */ /* 0x010fc60000000016 */
[----:B------:R-:W4:Y:S01]  /*05e0*/  LDS R22, [R26+0x58] ;  /* 0x000058001a167984 */ /* 0x000f220000000800 */
[----:B-----5:R-:W-:-:S03]  /*05f0*/  FFMA R0, R9, R23, R0 ;  /* 0x0000001709007223 */ /* 0x020fc60000000000 */
[----:B------:R-:W5:Y:S01]  /*0600*/  LDS R23, [R26+0x60] ;  /* 0x000060001a177984 */ /* 0x000f620000000800 */
[----:B------:R-:W-:-:S03]  /*0610*/  FFMA R2, R9, R25, R2 ;  /* 0x0000001909027223 */ /* 0x000fc60000000002 */
[----:B------:R-:W5:Y:S04]  /*0620*/  LDS R9, [R26+0x5c] ;  /* 0x00005c001a097984 */ /* 0x000f680000000800 */
[----:B------:R-:W5:Y:S01]  /*0630*/  LDS R25, [R26+0x6c] ;  /* 0x00006c001a197984 */ /* 0x000f620000000800 */
[----:B0-----:R-:W-:-:S03]  /*0640*/  FFMA R8, R11, R14, R8 ;  /* 0x0000000e0b087223 */ /* 0x001fc60000000008 */
[----:B------:R-:W0:Y:S01]  /*0650*/  LDS R14, [R26+0x64] ;  /* 0x000064001a0e7984 */ /* 0x000e220000000800 */
[----:B-1----:R-:W-:-:S03]  /*0660*/  FFMA R20, R11, R21, R20 ;  /* 0x000000150b147223 */ /* 0x002fc60000000014 */
[----:B------:R-:W1:Y:S01]  /*0670*/  LDS R21, [R26+0x70] ;  /* 0x000070001a157984 */ /* 0x000e620000000800 */
[----:B---3--:R-:W-:-:S03]  /*0680*/  FFMA R24, R11, R3, R24 ;  /* 0x000000030b187223 */ /* 0x008fc60000000018 */
[----:B------:R-:W3:Y:S01]  /*0690*/  LDS R3, [R26+0x68] ;  /* 0x000068001a037984 */ /* 0x000ee20000000800 */
[C---:B----4-:R-:W-:Y:S01]  /*06a0*/  FFMA R12, R11.reuse, R22, R12 ;  /* 0x000000160b0c7223 */ /* 0x050fe2000000000c */
[C---:B-----5:R-:W-:Y:S02]  /*06b0*/  FFMA R22, R11.reuse, R23, R4 ;  /* 0x000000170b167223 */ /* 0x060fe40000000004 */
[----:B------:R-:W4:Y:S01]  /*06c0*/  LDG.E R4, desc[UR4][R16.64+0x620] ;  /* 0x0006200410047981 */ /* 0x000f22000c1e1900 */
[----:B------:R-:W-:-:S03]  /*06d0*/  FFMA R6, R11, R9, R6 ;  /* 0x000000090b067223 */ /* 0x000fc60000000006 */
[----:B------:R-:W5:Y:S01]  /*06e0*/  LDS R23, [R26+0x74] ;  /* 0x000074001a177984 */ /* 0x000f620000000800 */
[----:B------:R-:W-:-:S03]  /*06f0*/  FFMA R18, R19, R25, R18 ;  /* 0x0000001913127223 */ /* 0x000fc60000000012 */
[----:B------:R-:W5:Y:S04]  /*0700*/  LDS R9, [R26+0x78] ;  /* 0x000078001a097984 */ /* 0x000f680000000800 */
[----:B------:R-:W5:Y:S01]  /*0710*/  LDS R25, [R26+0x80] ;  /* 0x000080001a197984 */ /* 0x000f620000000800 */
[----:B0-----:R-:W-:Y:S01]  /*0720*/  FFMA R2, R11, R14, R2 ;  /* 0x0000000e0b027223 */ /* 0x001fe20000000002 */
[----:B-1----:R-:W-:Y:S02]  /*0730*/  FFMA R8, R19, R21, R8 ;  /* 0x0000001513087223 */ /* 0x002fe40000000008 */
[----:B------:R-:W-:Y:S01]  /*0740*/  LDS R14, [R26+0x90] ;  /* 0x000090001a0e7984 */ /* 0x000fe20000000800 */
[----:B---3--:R-:W-:-:S03]  /*0750*/  FFMA R0, R11, R3, R0 ;  /* 0x000000030b007223 */ /* 0x008fc60000000000 */
[----:B------:R-:W0:Y:S04]  /*0760*/  LDS R21, [R26+0x84] ;  /* 0x000084001a157984 */ /* 0x000e280000000800 */
[----:B------:R-:W1:Y:S04]  /*0770*/  LDS R11, [R26+0x88] ;  /* 0x000088001a0b7984 */ /* 0x000e680000000800 */
[----:B------:R-:W3:Y:S01]  /*0780*/  LDS R3, [R26+0x8c] ;  /* 0x00008c001a037984 */ /* 0x000ee20000000800 */
[C---:B------:R-:W-:Y:S01]  /*0790*/  FFMA R12, R19.reuse, R27, R12 ;  /* 0x0000001b130c7223 */ /* 0x040fe2000000000c */
[----:B-----5:R-:W-:-:S02]  /*07a0*/  FFMA R20, R19, R23, R20 ;  /* 0x0000001713147223 */ /* 0x020fc40000000014 */
[----:B------:R5:W4:Y:S01]  /*07b0*/  LDG.E R16, desc[UR4][R16.64+0x700] ;  /* 0x0007000410107981 */ /* 0x000b22000c1e1900 */
[----:B------:R-:W-:-:S03]  /*07c0*/  FFMA R24, R19, R9, R24 ;  /* 0x0000000913187223 */ /* 0x000fc60000000018 */
[----:B------:R-:W-:Y:S01]  /*07d0*/  LDS R23, [R26+0xb4] ;  /* 0x0000b4001a177984 */ /* 0x000fe20000000800 */
[----:B------:R-:W-:-:S03]  /*07e0*/  FFMA R6, R19, R25, R6 ;  /* 0x0000001913067223 */ /* 0x000fc60000000006 */
[----:B------:R-:W3:Y:S04]  /*07f0*/  LDS R9, [R26+0x94] ;  /* 0x000094001a097984 */ /* 0x000ee80000000800 */
[----:B------:R-:W-:Y:S04]  /*0800*/  LDS R25, [R26+0xc0] ;  /* 0x0000c0001a197984 */ /* 0x000fe80000000800 */
[----:B-----5:R-:W-:Y:S04]  /*0810*/  LDS R17, [R26+0xdc] ;  /* 0x0000dc001a117984 */ /* 0x020fe80000000800 */
[----:B------:R-:W-:Y:S01]  /*0820*/  LDS R27, [R26+0xd4] ;  /* 0x0000d4001a1b7984 */ /* 0x000fe20000000800 */
[----:B0-----:R-:W-:-:S02]  /*0830*/  FFMA R22, R19, R21, R22 ;  /* 0x0000001513167223 */ /* 0x001fc40000000016 */
[----:B------:R-:W0:Y:S01]  /*0840*/  LDC R21, c[0x0][0x3a8] ;  /* 0x0000ea00ff157b82 */ /* 0x000e220000000800 */
[C---:B-1----:R-:W-:Y:S02]  /*0850*/  FFMA R2, R19.reuse, R11, R2 ;  /* 0x0000000b13027223 */ /* 0x042fe40000000002 */
[----:B------:R-:W1:Y:S01]  /*0860*/  LDS R11, [R26+0xa0] ;  /* 0x0000a0001a0b7984 */ /* 0x000e620000000800 */
[----:B---3--:R-:W-:-:S03]  /*0870*/  FFMA R28, R19, R3, R0 ;  /* 0x00000003131c7223 */ /* 0x008fc60000000000 */
[----:B------:R-:W3:Y:S04]  /*0880*/  LDS R3, [R26+0x9c] ;  /* 0x00009c001a037984 */ /* 0x000ee80000000800 */
[----:B------:R-:W5:Y:S01]  /*0890*/  LDS R19, [R26+0xa4] ;  /* 0x0000a4001a137984 */ /* 0x000f620000000800 */
[----:B------:R-:W-:-:S03]  /*08a0*/  FFMA R14, R5, R14, R18 ;  /* 0x0000000e050e7223 */ /* 0x000fc60000000012 */
[----:B------:R-:W5:Y:S01]  /*08b0*/  LDS R0, [R26+0x98] ;  /* 0x000098001a007984 */ /* 0x000f620000000800 */
[----:B------:R-:W-:-:S03]  /*08c0*/  FFMA R18, R5, R9, R8 ;  /* 0x0000000905127223 */ /* 0x000fc60000000008 */
[----:B------:R-:W5:Y:S01]  /*08d0*/  LDS R8, [R26+0xa8] ;  /* 0x0000a8001a087984 */ /* 0x000f620000000800 */
[----:B0-----:R-:W-:-:S03]  /*08e0*/  IMAD R15, R15, 0x1f8, R21 ;  /* 0x000001f80f0f7824 */ /* 0x001fc600078e0215 */
[----:B------:R-:W0:Y:S04]  /*08f0*/  LDS R9, [R26+0xac] ;  /* 0x0000ac001a097984 */ /* 0x000e280000000800 */
[----:B------:R-:W0:Y:S01]  /*0900*/  LDS R21, [R26+0xb0] ;  /* 0x0000b0001a157984 */ /* 0x000e220000000800 */
[----:B-1----:R-:W-:-:S03]  /*0910*/  FFMA R12, R5, R11, R12 ;  /* 0x0000000b050c7223 */ /* 0x002fc6000000000c */
[----:B------:R-:W1:Y:S01]  /*0920*/  LDS R11, [R26+0xc4] ;  /* 0x0000c4001a0b7984 */ /* 0x000e620000000800 */
[----:B---3--:R-:W-:-:S03]  /*0930*/  FFMA R24, R5, R3, R24 ;  /* 0x0000000305187223 */ /* 0x008fc60000000018 */
[----:B------:R-:W3:Y:S01]  /*0940*/  LDS R3, [R26+0xbc] ;  /* 0x0000bc001a037984 */ /* 0x000ee20000000800 */
[----:B-----5:R-:W-:-:S03]  /*0950*/  FFMA R6, R5, R19, R6 ;  /* 0x0000001305067223 */ /* 0x020fc60000000006 */
[----:B------:R-:W5:Y:S01]  /*0960*/  LDS R19, [R26+0xb8] ;  /* 0x0000b8001a137984 */ /* 0x000f620000000800 */
[----:B------:R-:W-:-:S03]  /*0970*/  FFMA R0, R5, R0, R20 ;  /* 0x0000000005007223 */ /* 0x000fc60000000014 */
[----:B------:R-:W-:Y:S01]  /*0980*/  LDS R20, [R26+0xd8] ;  /* 0x0000d8001a147984 */ /* 0x000fe20000000800 */
[C---:B------:R-:W-:Y:S01]  /*0990*/  FFMA R8, R5.reuse, R8, R22 ;  /* 0x0000000805087223 */ /* 0x040fe20000000016 */
[C---:B0-----:R-:W-:Y:S02]  /*09a0*/  FFMA R2, R5.reuse, R9, R2 ;  /* 0x0000000905027223 */ /* 0x041fe40000000002 */
[----:B------:R-:W0:Y:S01]  /*09b0*/  LDS R9, [R26+0xc8] ;  /* 0x0000c8001a097984 */ /* 0x000e220000000800 */
[----:B------:R-:W-:-:S03]  /*09c0*/  FFMA R28, R5, R21, R28 ;  /* 0x00000015051c7223 */ /* 0x000fc6000000001c */
[----:B------:R-:W2:Y:S04]  /*09d0*/  LDS R21, [R26+0xcc] ;  /* 0x0000cc001a157984 */ /* 0x000ea80000000800 */
[----:B------:R-:W2:Y:S01]  /*09e0*/  LDS R5, [R26+0xd0] ;  /* 0x0000d0001a057984 */ /* 0x000ea20000000800 */
[----:B-1----:R-:W-:-:S03]  /*09f0*/  FFMA R11, R13, R11, R12 ;  /* 0x0000000b0d0b7223 */ /* 0x002fc6000000000c */
[----:B------:R-:W1:Y:S01]  /*0a00*/  LDS R12, [R26+0xe4] ;  /* 0x0000e4001a0c7984 */ /* 0x000e620000000800 */
[----:B---3--:R-:W-:-:S03]  /*0a10*/  FFMA R3, R13, R3, R0 ;  /* 0x000000030d037223 */ /* 0x008fc60000000000 */
[----:B------:R-:W3:Y:S01]  /*0a20*/  LDS R0, [R26+0xe8] ;  /* 0x0000e8001a007984 */ /* 0x000ee20000000800 */
[----:B-----5:R-:W-:-:S03]  /*0a30*/  FFMA R19, R13, R19, R18 ;  /* 0x000000130d137223 */ /* 0x020fc60000000012 */
[----:B------:R-:W5:Y:S01]  /*0a40*/  LDS R18, [R26+0xe0] ;  /* 0x0000e0001a127984 */ /* 0x000f620000000800 */
[----:B------:R-:W-:Y:S01]  /*0a50*/  IADD3 R15, P0, PT, R15, R7, RZ ;  /* 0x000000070f0f7210 */ /* 0x000fe20007f1e0ff */
[----:B------:R-:W-:-:S03]  /*0a60*/  FFMA R23, R13, R23, R14 ;  /* 0x000000170d177223 */ /* 0x000fc6000000000e */
[----:B------:R-:W-:Y:S02]  /*0a70*/  IADD3.X R22, PT, PT, RZ, RZ, RZ, P0, !PT ;  /* 0x000000ffff167210 */ /* 0x000fe400007fe4ff */
[----:B------:R-:W-:Y:S01]  /*0a80*/  LEA R14, P0, R15, UR6, 0x2 ;  /* 0x000000060f0e7c11 */ /* 0x000fe2000f8010ff */
[C---:B------:R-:W-:Y:S01]  /*0a90*/  FFMA R25, R13.reuse, R25, R24 ;  /* 0x000000190d197223 */ /* 0x040fe20000000018 */
[----:B0-----:R-:W-:Y:S02]  /*0aa0*/  FFMA R9, R13, R9, R6 ;  /* 0x000000090d097223 */ /* 0x001fe40000000006 */
[----:B------:R-:W-:Y:S01]  /*0ab0*/  LEA.HI.X R15, R15, UR7, R22, 0x2, P0 ;  /* 0x000000070f0f7c11 */ /* 0x000fe200080f1416 */
[C---:B------:R-:W-:Y:S01]  /*0ac0*/  FFMA R27, R13.reuse, R27, R28 ;  /* 0x0000001b0d1b7223 */ /* 0x040fe2000000001c */
[----:B------:R-:W-:Y:S01]  /*0ad0*/  LDS R22, [R26+0xf8] ;  /* 0x0000f8001a167984 */ /* 0x000fe20000000800 */
[----:B--2---:R-:W-:-:S03]  /*0ae0*/  FFMA R21, R13, R21, R8 ;  /* 0x000000150d157223 */ /* 0x004fc60000000008 */
[----:B------:R-:W2:Y:S01]  /*0af0*/  LDG.E R6, desc[UR4][R14.64+0xe0] ;  /* 0x0000e0040e067981 */ /* 0x000ea2000c1e1900 */
[----:B------:R-:W-:Y:S01]  /*0b00*/  FFMA R5, R13, R5, R2 ;  /* 0x000000050d057223 */ /* 0x000fe20000000002 */
[C---:B------:R-:W-:Y:S02]  /*0b10*/  FFMA R17, R10.reuse, R17, R19 ;  /* 0x000000110a117223 */ /* 0x040fe40000000013 */
[----:B------:R-:W2:Y:S04]  /*0b20*/  LDG.E R2, desc[UR4][R14.64] ;  /* 0x000000040e027981 */ /* 0x000ea8000c1e1900 */
[----:B------:R-:W2:Y:S04]  /*0b30*/  LDG.E R8, desc[UR4][R14.64+0x1c0] ;  /* 0x0001c0040e087981 */ /* 0x000ea8000c1e1900 */
[----:B------:R-:W2:Y:S01]  /*0b40*/  LDG.E R7, desc[UR4][R14.64+0x2a0] ;  /* 0x0002a0040e077981 */ /* 0x000ea2000c1e1900 */
[----:B-1----:R-:W-:-:S03]  /*0b50*/  FFMA R25, R10, R12, R25 ;  /* 0x0000000c0a197223 */ /* 0x002fc60000000019 */
[----:B------:R-:W2:Y:S01]  /*0b60*/  LDG.E R19, desc[UR4][R14.64+0x380] ;  /* 0x000380040e137981 */ /* 0x000ea2000c1e1900 */
[----:B---3--:R-:W-:-:S03]  /*0b70*/  FFMA R29, R10, R0, R11 ;  /* 0x000000000a1d7223 */ /* 0x008fc6000000000b */
[----:B------:R-:W3:Y:S01]  /*0b80*/  LDG.E R0, desc[UR4][R14.64+0x460] ;  /* 0x000460040e007981 */ /* 0x000ee2000c1e1900 */
[----:B-----5:R-:W-:-:S03]  /*0b90*/  FFMA R3, R10, R18, R3 ;  /* 0x000000120a037223 */ /* 0x020fc60000000003 */
[----:B------:R-:W5:Y:S04]  /*0ba0*/  LDG.E R18, desc[UR4][R14.64+0x540] ;  /* 0x000540040e127981 */ /* 0x000f68000c1e1900 */
[----:B------:R-:W3:Y:S04]  /*0bb0*/  LDG.E R12, desc[UR4][R14.64+0x620] ;  /* 0x000620040e0c7981 */ /* 0x000ee8000c1e1900 */
[----:B------:R-:W3:Y:S01]  /*0bc0*/  LDG.E R11, desc[UR4][R14.64+0x700] ;  /* 0x000700040e0b7981 */ /* 0x000ee2000c1e1900 */
[----:B------:R-:W-:-:S03]  /*0bd0*/  FFMA R23, R10, R20, R23 ;  /* 0x000000140a177223 */ /* 0x000fc60000000017 */
[----:B------:R-:W0:Y:S04]  /*0be0*/  LDS R20, [R26+0xf0] ;  /* 0x0000f0001a147984 */ /* 0x000e280000000800 */
[----:B------:R-:W1:Y:S04]  /*0bf0*/  LDS R13, [R26+0xec] ;  /* 0x0000ec001a0d7984 */ /* 0x000e680000000800 */
[----:B------:R-:W-:Y:S01]  /*0c00*/  LDS R24, [R26+0x138] ;  /* 0x000138001a187984 */ /* 0x000fe20000000800 */
[----:B0-----:R-:W-:-:S03]  /*0c10*/  FFMA R21, R10, R20, R21 ;  /* 0x000000140a157223 */ /* 0x001fc60000000015 */
[----:B------:R-:W0:Y:S01]  /*0c20*/  LDS R20, [R26+0xf4] ;  /* 0x0000f4001a147984 */ /* 0x000e220000000800 */
[C---:B------:R-:W-:Y:S01]  /*0c30*/  FFMA R27, R10.reuse, R22, R27 ;  /* 0x000000160a1b7223 */ /* 0x040fe2000000001b */
[C---:B-1----:R-:W-:Y:S02]  /*0c40*/  FFMA R9, R10.reuse, R13, R9 ;  /* 0x0000000d0a097223 */ /* 0x042fe40000000009 */
[----:B------:R-:W4:Y:S04]  /*0c50*/  LDS R22, [R26+0x104] ;  /* 0x000104001a167984 */ /* 0x000f280000000800 */
[----:B------:R-:W-:Y:S01]  /*0c60*/  LDS R13, [R26+0x13c] ;  /* 0x00013c001a0d7984 */ /* 0x000fe20000000800 */
[----:B0-----:R-:W-:-:S03]  /*0c70*/  FFMA R5, R10, R20, R5 ;  /* 0x000000140a057223 */ /* 0x001fc60000000005 */
[----:B------:R-:W0:Y:S04]  /*0c80*/  LDS R10, [R26+0xfc] ;  /* 0x0000fc001a0a7984 */ /* 0x000e280000000800 */
[----:B------:R-:W1:Y:S01]  /*0c90*/  LDS R20, [R26+0x100] ;  /* 0x000100001a147984 */ /* 0x000e620000000800 */
[----:B----4-:R-:W-:-:S03]  /*0ca0*/  FFMA R3, R4, R22, R3 ;  /* 0x0000001604037223 */ /* 0x010fc60000000003 */
[----:B------:R-:W4:Y:S01]  /*0cb0*/  LDS R22, [R26+0x110] ;  /* 0x000110001a167984 */ /* 0x000f220000000800 */
[----:B0-----:R-:W-:-:S03]  /*0cc0*/  FFMA R23, R4, R10, R23 ;  /* 0x0000000a04177223 */ /* 0x001fc60000000017 */
[----:B------:R-:W0:Y:S01]  /*0cd0*/  LDS R10, [R26+0x108] ;  /* 0x000108001a0a7984 */ /* 0x000e220000000800 */
[----:B-1----:R-:W-:-:S03]  /*0ce0*/  FFMA R17, R4, R20, R17 ;  /* 0x0000001404117223 */ /* 0x002fc60000000011 */
        /* <DEDUP_REMOVED lines=8> */
[----:B------:R-:W-:Y:S01]  /*0d70*/  LDS R22, [R26+0x12c] ;  /* 0x00012c001a167984 */ /* 0x000fe20000000800 */
[----:B0-----:R-:W-:-:S03]  /*0d80*/  FFMA R21, R4, R10, R21 ;  /* 0x0000000a04157223 */ /* 0x001fc60000000015 */
[----:B------:R-:W0:Y:S01]  /*0d90*/  LDS R10, [R26+0x124] ;  /* 0x000124001a0a7984 */ /* 0x000e220000000800 */
[----:B-1----:R-:W-:-:S03]  /*0da0*/  FFMA R5, R4, R20, R5 ;  /* 0x0000001404057223 */ /* 0x002fc60000000005 */
[----:B------:R-:W1:Y:S04]  /*0db0*/  LDS R4, [R26+0x120] ;  /* 0x000120001a047984 */ /* 0x000e680000000800 */
[----:B------:R-:W4:Y:S01]  /*0dc0*/  LDS R20, [R26+0x128] ;  /* 0x000128001a147984 */ /* 0x000f220000000800 */
[----:B0-----:R-:W-:-:S03]  /*0dd0*/  FFMA R17, R16, R10, R17 ;  /* 0x0000000a10117223 */ /* 0x001fc60000000011 */
[----:B------:R-:W0:Y:S01]  /*0de0*/  LDS R10, [R26+0x140] ;  /* 0x000140001a0a7984 */ /* 0x000e220000000800 */
[C---:B-1----:R-:W-:Y:S01]  /*0df0*/  FFMA R23, R16.reuse, R4, R23 ;  /* 0x0000000410177223 */ /* 0x042fe20000000017 */
[C---:B------:R-:W-:Y:S02]  /*0e00*/  FFMA R4, R16.reuse, R22, R25 ;  /* 0x0000001610047223 */ /* 0x040fe40000000019 */
[----:B------:R-:W1:Y:S01]  /*0e10*/  LDS R22, [R26+0x134] ;  /* 0x000134001a167984 */ /* 0x000e620000000800 */
[----:B----4-:R-:W-:-:S03]  /*0e20*/  FFMA R3, R16, R20, R3 ;  /* 0x0000001410037223 */ /* 0x010fc60000000003 */
[----:B------:R-:W4:Y:S01]  /*0e30*/  LDS R20, [R26+0x130] ;  /* 0x000130001a147984 */ /* 0x000f220000000800 */
[C---:B------:R-:W-:Y:S01]  /*0e40*/  FFMA R21, R16.reuse, R24, R21 ;  /* 0x0000001810157223 */ /* 0x040fe20000000015 */
[----:B------:R-:W-:Y:S01]  /*0e50*/  FFMA R5, R16, R13, R5 ;  /* 0x0000000d10057223 */ /* 0x000fe20000000005 */
[----:B--2---:R-:W-:Y:S01]  /*0e60*/  FADD R17, R17, R6 ;  /* 0x0000000611117221 */ /* 0x004fe20000000000 */
[----:B------:R-:W-:Y:S01]  /*0e70*/  FADD R23, R23, R2 ;  /* 0x0000000217177221 */ /* 0x000fe20000000000 */
[----:B------:R-:W-:Y:S01]  /*0e80*/  FADD R3, R3, R8 ;  /* 0x0000000803037221 */ /* 0x000fe20000000000 */
[----:B------:R-:W-:-:S03]  /*0e90*/  FADD R7, R4, R7 ;  /* 0x0000000704077221 */ /* 0x000fc60000000000 */
[----:B------:R-:W-:Y:S04]  /*0ea0*/  STG.E desc[UR4][R14.64], R23 ;  /* 0x000000170e007986 */ /* 0x000fe8000c101904 */
[----:B------:R-:W-:Y:S01]  /*0eb0*/  STG.E desc[UR4][R14.64+0xe0], R17 ;  /* 0x0000e0110e007986 */ /* 0x000fe2000c101904 */
[----:B-----5:R-:W-:Y:S01]  /*0ec0*/  FADD R21, R21, R18 ;  /* 0x0000001215157221 */ /* 0x020fe20000000000 */
[C---:B0-----:R-:W-:Y:S01]  /*0ed0*/  FFMA R10, R16.reuse, R10, R27 ;  /* 0x0000000a100a7223 */ /* 0x041fe2000000001b */
[----:B---3--:R-:W-:Y:S01]  /*0ee0*/  FADD R5, R5, R12 ;  /* 0x0000000c05057221 */ /* 0x008fe20000000000 */
[C---:B-1----:R-:W-:Y:S01]  /*0ef0*/  FFMA R9, R16.reuse, R22, R9 ;  /* 0x0000001610097223 */ /* 0x042fe20000000009 */
[----:B----4-:R-:W-:-:S03]  /*0f00*/  FFMA R20, R16, R20, R29 ;  /* 0x0000001410147223 */ /* 0x010fc6000000001d */
[----:B------:R-:W-:Y:S01]  /*0f10*/  FADD R9, R9, R0 ;  /* 0x0000000009097221 */ /* 0x000fe20000000000 */
[----:B------:R-:W-:Y:S01]  /*0f20*/  FADD R11, R10, R11 ;  /* 0x0000000b0a0b7221 */ /* 0x000fe20000000000 */
[----:B------:R-:W-:Y:S01]  /*0f30*/  FADD R19, R20, R19 ;  /* 0x0000001314137221 */ /* 0x000fe20000000000 */
[----:B------:R-:W-:Y:S04]  /*0f40*/  STG.E desc[UR4][R14.64+0x1c0], R3 ;  /* 0x0001c0030e007986 */ /* 0x000fe8000c101904 */
[----:B------:R-:W-:Y:S04]  /*0f50*/  STG.E desc[UR4][R14.64+0x2a0], R7 ;  /* 0x0002a0070e007986 */ /* 0x000fe8000c101904 */
[----:B------:R-:W-:Y:S04]  /*0f60*/  STG.E desc[UR4][R14.64+0x380], R19 ;  /* 0x000380130e007986 */ /* 0x000fe8000c101904 */
[----:B------:R-:W-:Y:S04]  /*0f70*/  STG.E desc[UR4][R14.64+0x460], R9 ;  /* 0x000460090e007986 */ /* 0x000fe8000c101904 */
[----:B------:R-:W-:Y:S04]  /*0f80*/  STG.E desc[UR4][R14.64+0x540], R21 ;  /* 0x000540150e007986 */ /* 0x000fe8000c101904 */
[----:B------:R-:W-:Y:S04]  /*0f90*/  STG.E desc[UR4][R14.64+0x620], R5 ;  /* 0x000620050e007986 */ /* 0x000fe8000c101904 */
[----:B------:R-:W-:Y:S01]  /*0fa0*/  STG.E desc[UR4][R14.64+0x700], R11 ;  /* 0x0007000b0e007986 */ /* 0x000fe2000c101904 */
[----:B------:R-:W-:Y:S05]  /*0fb0*/  EXIT ;  /* 0x000000000000794d */ /* 0x000fea0003800000 */
.L_x_3:
        /* <DEDUP_REMOVED lines=12> */
.L_x_5:


//--------------------- .nv.shared._Z71kernel_sgemm_NT_T_m56_n9_k9_lda56_ldb9_ldc56_alpha_1_beta_1_sss_6cfb6f8PKfiS0_iPfijPj --------------------------
	.section	.nv.shared._Z71kernel_sgemm_NT_T_m56_n9_k9_lda56_ldb9_ldc56_alpha_1_beta_1_sss_6cfb6f8PKfiS0_iPfijPj,"aw",@nobits
	.sectionflags	@""
	.align	8
.nv.shared._Z71kernel_sgemm_NT_T_m56_n9_k9_lda56_ldb9_ldc56_alpha_1_beta_1_sss_6cfb6f8PKfiS0_iPfijPj:
	.zero		1060


//--------------------- .nv.shared.reserved.0     --------------------------
	.section	.nv.shared.reserved.0,"aw",@nobits
	.weak		__nv_reservedSMEM_offset_0_alias
	.size		__nv_reservedSMEM_offset_0_alias, 0, 64
	.other		__nv_reservedSMEM_offset_0_alias,@"STO_CUDA_RESERVED_SHARED STV_DEFAULT"
__nv_reservedSMEM_offset_0_alias:
	.zero		0
	.zero		64


//--------------------- .nv.shared._Z71kernel_sgemm_NT_T_m56_n9_k9_lda56_ldb9_ldc56_alpha_1_beta_1_sss_aacfffdPKfiS0_iPfijPj --------------------------
	.section	.nv.shared._Z71kernel_sgemm_NT_T_m56_n9_k9_lda56_ldb9_ldc56_alpha_1_beta_1_sss_aacfffdPKfiS0_iPfijPj,"aw",@nobits
	.sectionflags	@""
	.align	8
.nv.shared._Z71kernel_sgemm_NT_T_m56_n9_k9_lda56_ldb9_ldc56_alpha_1_beta_1_sss_aacfffdPKfiS0_iPfijPj:
	.zero		1348


//--------------------- .nv.constant0._Z71kernel_sgemm_NT_T_m56_n9_k9_lda56_ldb9_ldc56_alpha_1_beta_1_sss_6cfb6f8PKfiS0_iPfijPj --------------------------
	.section	.nv.constant0._Z71kernel_sgemm_NT_T_m56_n9_k9_lda56_ldb9_ldc56_alpha_1_beta_1_sss_6cfb6f8PKfiS0_iPfijPj,"a",@progbits
	.sectionflags	@""
	.align	4
.nv.constant0._Z71kernel_sgemm_NT_T_m56_n9_k9_lda56_ldb9_ldc56_alpha_1_beta_1_sss_6cfb6f8PKfiS0_iPfijPj:
	.zero		952


//--------------------- .nv.constant0._Z71kernel_sgemm_NT_T_m56_n9_k9_lda56_ldb9_ldc56_alpha_1_beta_1_sss_aacfffdPKfiS0_iPfijPj --------------------------
	.section	.nv.constant0._Z71kernel_sgemm_NT_T_m56_n9_k9_lda56_ldb9_ldc56_alpha_1_beta_1_sss_aacfffdPKfiS0_iPfijPj,"a",@progbits
	.sectionflags	@""
	.align	4
.nv.constant0._Z71kernel_sgemm_NT_T_m56_n9_k9_lda56_ldb9_ldc56_alpha_1_beta_1_sss_aacfffdPKfiS0_iPfijPj:
	.zero		952


//--------------------- SYMBOLS --------------------------

	.type		.nv.reservedSmem.offset0,@object
	.size		.nv.reservedSmem.offset0,0x4
	.type		.nv.reservedSmem.cap,@object
	.size		.nv.reservedSmem.cap,0x4
